# CuTe-DSL kernel — source=cudnn_frontend_dsl family=gemm_swiglu_bs
# config = {"ab_dtype": "Float4E2M1FN", "sf_vec": 32, "vector_f32": true, "mma_mn": [128, 256], "cluster_mn": [2, 1]}


// ===== COMPILED SASS (sm_100a) =====

	.target	sm_100a

	.elftype	@"ET_EXEC"


//--------------------- .note.nv.tkinfo           --------------------------
	.section	.note.nv.tkinfo,"",@"SHT_NOTE"
	.sectionflags	@"SHF_NOTE_NV_TKINFO"
	.tkinfo
        /*0018*/ 	.word	0x00000081
        /*0030*/ 	.string	""
        /*0030*/ 	.string	"ptxas"
        /*0030*/ 	.string	"Cuda compilation tools, release 12.9, V12.9.83"
        /*0030*/ 	.string	"Build system must define TOOLS_VERSION_EXTENDED"
        /*0030*/ 	.string	"-O 3 -arch sm_100a "



//--------------------- .note.nv.cuver            --------------------------
	.section	.note.nv.cuver,"",@"SHT_NOTE"
	.sectionflags	@"SHF_NOTE_NV_CUVER"
        /*0018*/ 	.short	0x0001
        /*001a*/ 	.short	0x0064
        /*001c*/ 	.short	0x0001
        /*001e*/ 	.short	0x0000
        /*0020*/ 	.short	0x0001
        /*0022*/ 	.short	0x0000


//--------------------- .nv.info                  --------------------------
	.section	.nv.info,"",@"SHT_CUDA_INFO"
	.align	4


	//----- nvinfo : EIATTR_REGCOUNT
	.align		4
        /*0000*/ 	.byte	0x04, 0x2f
        /*0002*/ 	.short	(.L_4 - .L_3)
	.align		4
.L_3:
        /*0004*/ 	.word	index@(kernel_cutlass_kernel_cudnngemm_swigludense_blockscaled_gemm_persistent_swiglu_interleaved_quantSm100BlockScaledPersistentDenseGemmKernel_object_at__TiledMMA_ThrLayoutVMNK11110000_Permuta_0)
        /*0008*/ 	.word	0x00000066


	//----- nvinfo : EIATTR_FRAME_SIZE
	.align		4
.L_4:
        /*000c*/ 	.byte	0x04, 0x11
        /*000e*/ 	.short	(.L_6 - .L_5)
	.align		4
.L_5:
        /*0010*/ 	.word	index@($__internal_2_$__cuda_sm10x_tcgen05_guardrail_trap_unallocated_columns_being_dealloced)
        /*0014*/ 	.word	0x00000000


	//----- nvinfo : EIATTR_FRAME_SIZE
	.align		4
.L_6:
        /*0018*/ 	.byte	0x04, 0x11
        /*001a*/ 	.short	(.L_8 - .L_7)
	.align		4
.L_7:
        /*001c*/ 	.word	index@($__internal_1_$__cuda_sm10x_tcgen05_guardrail_trap_phase_invalid_during_alloc)
        /*0020*/ 	.word	0x00000000


	//----- nvinfo : EIATTR_FRAME_SIZE
	.align		4
.L_8:
        /*0024*/ 	.byte	0x04, 0x11
        /*0026*/ 	.short	(.L_10 - .L_9)
	.align		4
.L_9:
        /*0028*/ 	.word	index@($__internal_0_$__cuda_sm10x_tcgen05_guardrail_trap_col_being_dealloced_not_returned_by_alloc)
        /*002c*/ 	.word	0x00000000


	//----- nvinfo : EIATTR_FRAME_SIZE
	.align		4
.L_10:
        /*0030*/ 	.byte	0x04, 0x11
        /*0032*/ 	.short	(.L_12 - .L_11)
	.align		4
.L_11:
        /*0034*/ 	.word	index@(kernel_cutlass_kernel_cudnngemm_swigludense_blockscaled_gemm_persistent_swiglu_interleaved_quantSm100BlockScaledPersistentDenseGemmKernel_object_at__TiledMMA_ThrLayoutVMNK11110000_Permuta_0)
        /*0038*/ 	.word	0x00000000


	//----- nvinfo : EIATTR_MIN_STACK_SIZE
	.align		4
.L_12:
        /*003c*/ 	.byte	0x04, 0x12
        /*003e*/ 	.short	(.L_14 - .L_13)
	.align		4
.L_13:
        /*0040*/ 	.word	index@(kernel_cutlass_kernel_cudnngemm_swigludense_blockscaled_gemm_persistent_swiglu_interleaved_quantSm100BlockScaledPersistentDenseGemmKernel_object_at__TiledMMA_ThrLayoutVMNK11110000_Permuta_0)
        /*0044*/ 	.word	0x00000000
.L_14:


//--------------------- .nv.info.kernel_cutlass_kernel_cudnngemm_swigludense_blockscaled_gemm_persistent_swiglu_interleaved_quantSm100BlockScaledPersistentDenseGemmKernel_object_at__TiledMMA_ThrLayoutVMNK11110000_Permuta_0 --------------------------
	.section	.nv.info.kernel_cutlass_kernel_cudnngemm_swigludense_blockscaled_gemm_persistent_swiglu_interleaved_quantSm100BlockScaledPersistentDenseGemmKernel_object_at__TiledMMA_ThrLayoutVMNK11110000_Permuta_0,"",@"SHT_CUDA_INFO"
	.sectionflags	@""
	.align	4


	//----- nvinfo : EIATTR_CUDA_API_VERSION
	.align		4
        /*0000*/ 	.byte	0x04, 0x37
        /*0002*/ 	.short	(.L_16 - .L_15)
.L_15:
        /*0004*/ 	.word	0x00000081


	//----- nvinfo : EIATTR_KPARAM_INFO
	.align		4
.L_16:
        /*0008*/ 	.byte	0x04, 0x17
        /*000a*/ 	.short	(.L_18 - .L_17)
.L_17:
        /*000c*/ 	.word	0x00000000
        /*0010*/ 	.short	0x000b
        /*0012*/ 	.short	0x0364
        /*0014*/ 	.byte	0x00, 0xf0, 0x11, 0x00


	//----- nvinfo : EIATTR_KPARAM_INFO
	.align		4
.L_18:
        /*0018*/ 	.byte	0x04, 0x17
        /*001a*/ 	.short	(.L_20 - .L_19)
.L_19:
        /*001c*/ 	.word	0x00000000
        /*0020*/ 	.short	0x000a
        /*0022*/ 	.short	0x0358
        /*0024*/ 	.byte	0x00, 0xf0, 0x31, 0x00


	//----- nvinfo : EIATTR_KPARAM_INFO
	.align		4
.L_20:
        /*0028*/ 	.byte	0x04, 0x17
        /*002a*/ 	.short	(.L_22 - .L_21)
.L_21:
        /*002c*/ 	.word	0x00000000
        /*0030*/ 	.short	0x0009
        /*0032*/ 	.short	0x034c
        /*0034*/ 	.byte	0x00, 0xf0, 0x31, 0x00


	//----- nvinfo : EIATTR_KPARAM_INFO
	.align		4
.L_22:
        /*0038*/ 	.byte	0x04, 0x17
        /*003a*/ 	.short	(.L_24 - .L_23)
.L_23:
        /*003c*/ 	.word	0x00000000
        /*0040*/ 	.short	0x0008
        /*0042*/ 	.short	0x0340
        /*0044*/ 	.byte	0x00, 0xf0, 0x31, 0x00


	//----- nvinfo : EIATTR_KPARAM_INFO
	.align		4
.L_24:
        /*0048*/ 	.byte	0x04, 0x17
        /*004a*/ 	.short	(.L_26 - .L_25)
.L_25:
        /*004c*/ 	.word	0x00000000
        /*0050*/ 	.short	0x0007
        /*0052*/ 	.short	0x02c0
        /*0054*/ 	.byte	0x00, 0xf0, 0x01, 0x02


	//----- nvinfo : EIATTR_KPARAM_INFO
	.align		4
.L_26:
        /*0058*/ 	.byte	0x04, 0x17
        /*005a*/ 	.short	(.L_28 - .L_27)
.L_27:
        /*005c*/ 	.word	0x00000000
        /*0060*/ 	.short	0x0006
        /*0062*/ 	.short	0x0240
        /*0064*/ 	.byte	0x00, 0xf0, 0x01, 0x02


	//----- nvinfo : EIATTR_KPARAM_INFO
	.align		4
.L_28:
        /*0068*/ 	.byte	0x04, 0x17
        /*006a*/ 	.short	(.L_30 - .L_29)
.L_29:
        /*006c*/ 	.word	0x00000000
        /*0070*/ 	.short	0x0005
        /*0072*/ 	.short	0x01c0
        /*0074*/ 	.byte	0x00, 0xf0, 0x01, 0x02


	//----- nvinfo : EIATTR_KPARAM_INFO
	.align		4
.L_30:
        /*0078*/ 	.byte	0x04, 0x17
        /*007a*/ 	.short	(.L_32 - .L_31)
.L_31:
        /*007c*/ 	.word	0x00000000
        /*0080*/ 	.short	0x0004
        /*0082*/ 	.short	0x0140
        /*0084*/ 	.byte	0x00, 0xf0, 0x01, 0x02


	//----- nvinfo : EIATTR_KPARAM_INFO
	.align		4
.L_32:
        /*0088*/ 	.byte	0x04, 0x17
        /*008a*/ 	.short	(.L_34 - .L_33)
.L_33:
        /*008c*/ 	.word	0x00000000
        /*0090*/ 	.short	0x0003
        /*0092*/ 	.short	0x00c0
        /*0094*/ 	.byte	0x00, 0xf0, 0x01, 0x02


	//----- nvinfo : EIATTR_KPARAM_INFO
	.align		4
.L_34:
        /*0098*/ 	.byte	0x04, 0x17
        /*009a*/ 	.short	(.L_36 - .L_35)
.L_35:
        /*009c*/ 	.word	0x00000000
        /*00a0*/ 	.short	0x0002
        /*00a2*/ 	.short	0x0040
        /*00a4*/ 	.byte	0x00, 0xf0, 0x01, 0x02


	//----- nvinfo : EIATTR_KPARAM_INFO
	.align		4
.L_36:
        /*00a8*/ 	.byte	0x04, 0x17
        /*00aa*/ 	.short	(.L_38 - .L_37)
.L_37:
        /*00ac*/ 	.word	0x00000000
        /*00b0*/ 	.short	0x0001
        /*00b2*/ 	.short	0x000c
        /*00b4*/ 	.byte	0x00, 0xf0, 0x31, 0x00


	//----- nvinfo : EIATTR_KPARAM_INFO
	.align		4
.L_38:
        /*00b8*/ 	.byte	0x04, 0x17
        /*00ba*/ 	.short	(.L_40 - .L_39)
.L_39:
        /*00bc*/ 	.word	0x00000000
        /*00c0*/ 	.short	0x0000
        /*00c2*/ 	.short	0x0000
        /*00c4*/ 	.byte	0x00, 0xf0, 0x31, 0x00


	//----- nvinfo : EIATTR_AT_ENTRY_FRAGMENTS
	.align		4
.L_40:
        /*00c8*/ 	.byte	0x04, 0x4f
        /*00ca*/ 	.short	(.L_42 - .L_41)


	//   ....[0]....
.L_41:
        /*00cc*/ 	.word	0x00000004


	//----- nvinfo : EIATTR_RESERVED_SMEM_USED
	.align		4
.L_42:
        /*00d0*/ 	.byte	0x01, 0x41
	.zero		2


	//----- nvinfo : EIATTR_SPARSE_MMA_MASK
	.align		4
        /*00d4*/ 	.byte	0x03, 0x50
        /*00d6*/ 	.short	0x0000


	//----- nvinfo : EIATTR_TCGEN05_1CTA_USED
	.align		4
        /*00d8*/ 	.byte	0x01, 0x51
	.zero		2


	//----- nvinfo : EIATTR_MAXREG_COUNT
	.align		4
        /*00dc*/ 	.byte	0x03, 0x1b
        /*00de*/ 	.short	0x00ff


	//----- nvinfo : EIATTR_NUM_BARRIERS
	.align		4
        /*00e0*/ 	.byte	0x02, 0x4c
        /*00e2*/ 	.byte	0x03
	.zero		1


	//----- nvinfo : EIATTR_INT_WARP_WIDE_INSTR_OFFSETS
	.align		4
        /*00e4*/ 	.byte	0x04, 0x31
        /*00e6*/ 	.short	(.L_44 - .L_43)


	//   ....[0]....
.L_43:
        /*00e8*/ 	.word	0x00003c60


	//   ....[1]....
        /*00ec*/ 	.word	0x00003c90


	//----- nvinfo : EIATTR_COOP_GROUP_MASK_REGIDS
	.align		4
.L_44:
        /*00f0*/ 	.byte	0x04, 0x29
        /*00f2*/ 	.short	(.L_46 - .L_45)


	//   ....[0]....
.L_45:
        /*00f4*/ 	.word	0xffffffff


	//   ....[1]....
        /*00f8*/ 	.word	0xffffffff


	//   ....[2]....
        /*00fc*/ 	.word	0xffffffff


	//   ....[3]....
        /*0100*/ 	.word	0xffffffff


	//   ....[4]....
        /*0104*/ 	.word	0xffffffff


	//----- nvinfo : EIATTR_COOP_GROUP_INSTR_OFFSETS
	.align		4
.L_46:
        /*0108*/ 	.byte	0x04, 0x28
        /*010a*/ 	.short	(.L_48 - .L_47)


	//   ....[0]....
.L_47:
        /*010c*/ 	.word	0x000004b0


	//   ....[1]....
        /*0110*/ 	.word	0x00001a00


	//   ....[2]....
        /*0114*/ 	.word	0x00001cc0


	//   ....[3]....
        /*0118*/ 	.word	0x00003ae0


	//   ....[4]....
        /*011c*/ 	.word	0x00003d40


	//----- nvinfo : EIATTR_VRC_CTA_INIT_COUNT
	.align		4
.L_48:
        /*0120*/ 	.byte	0x02, 0x4a
        /*0122*/ 	.byte	0x80
	.zero		1


	//----- nvinfo : EIATTR_MBARRIER_INSTR_OFFSETS
	.align		4
        /*0124*/ 	.byte	0x04, 0x39
        /*0126*/ 	.short	(.L_50 - .L_49)


	//   ....[0]....
.L_49:
        /*0128*/ 	.word	0x00000360
        /*012c*/ 	.word	0x000000ff
        /*0130*/ 	.word	0x00000000
        /*0134*/ 	.short	0x0100
        /*0136*/ 	.byte	0x0e
	.zero		1


	//   ....[1]....
        /*0138*/ 	.word	0x00000370
        /*013c*/ 	.word	0x000000ff
        /*0140*/ 	.word	0x00000008
        /*0144*/ 	.short	0x0100
        /*0146*/ 	.byte	0x0e
	.zero		1


	//   ....[2]....
        /*0148*/ 	.word	0x00000380
        /*014c*/ 	.word	0x000000ff
        /*0150*/ 	.word	0x00000010
        /*0154*/ 	.short	0x0100
        /*0156*/ 	.byte	0x0e
	.zero		1


	//   ....[3]....
        /*0158*/ 	.word	0x00000390
        /*015c*/ 	.word	0x000000ff
        /*0160*/ 	.word	0x00000018
        /*0164*/ 	.short	0x0100
        /*0166*/ 	.byte	0x0e
	.zero		1


	//   ....[4]....
        /*0168*/ 	.word	0x000003d0
        /*016c*/ 	.word	0x000000ff
        /*0170*/ 	.word	0x00000020
        /*0174*/ 	.short	0x0100
        /*0176*/ 	.byte	0x05
	.zero		1


	//   ....[5]....
        /*0178*/ 	.word	0x00000460
        /*017c*/ 	.word	0x000000ff
        /*0180*/ 	.word	0x00000028
        /*0184*/ 	.short	0x0100
        /*0186*/ 	.byte	0x05
	.zero		1


	//   ....[6]....
        /*0188*/ 	.word	0x000008c0
        /*018c*/ 	.word	0x000000ff
        /*0190*/ 	.word	0x00000010
        /*0194*/ 	.short	0x010a
        /*0196*/ 	.byte	0x07
	.zero		1


	//   ....[7]....
        /*0198*/ 	.word	0x00000b30
        /*019c*/ 	.word	0x000000ff
        /*01a0*/ 	.word	0x00000010
        /*01a4*/ 	.short	0x010a
        /*01a6*/ 	.byte	0x19
	.zero		1


	//   ....[8]....
        /*01a8*/ 	.word	0x00000c80
        /*01ac*/ 	.word	0x000000ff
        /*01b0*/ 	.word	0x00000010
        /*01b4*/ 	.short	0x010a
        /*01b6*/ 	.byte	0x21
	.zero		1


	//   ....[9]....
        /*01b8*/ 	.word	0x00000f10
        /*01bc*/ 	.word	0x00000003
        /*01c0*/ 	.word	0x00000010
        /*01c4*/ 	.short	0x010a
        /*01c6*/ 	.byte	0xff
	.zero		1


	//   ....[10]....
        /*01c8*/ 	.word	0x00001490
        /*01cc*/ 	.word	0x000000ff
        /*01d0*/ 	.word	0x00000000
        /*01d4*/ 	.short	0x010a
        /*01d6*/ 	.byte	0x11
	.zero		1


	//   ....[11]....
        /*01d8*/ 	.word	0x000014a0
        /*01dc*/ 	.word	0x000000ff
        /*01e0*/ 	.word	0x00000028
        /*01e4*/ 	.short	0x010a
        /*01e6*/ 	.byte	0x0c
	.zero		1


	//   ....[12]....
        /*01e8*/ 	.word	0x00001710
        /*01ec*/ 	.word	0x000000ff
        /*01f0*/ 	.word	0x00000000
        /*01f4*/ 	.short	0x010a
        /*01f6*/ 	.byte	0x11
	.zero		1


	//   ....[13]....
        /*01f8*/ 	.word	0x00001890
        /*01fc*/ 	.word	0x000000ff
        /*0200*/ 	.word	0x00000000
        /*0204*/ 	.short	0x010a
        /*0206*/ 	.byte	0x11
	.zero		1


	//   ....[14]....
        /*0208*/ 	.word	0x00001980
        /*020c*/ 	.word	0x00000003
        /*0210*/ 	.word	0x00000028
        /*0214*/ 	.short	0x010a
        /*0216*/ 	.byte	0xff
	.zero		1


	//   ....[15]....
        /*0218*/ 	.word	0x000022e0
        /*021c*/ 	.word	0x000000ff
        /*0220*/ 	.word	0x00000020
        /*0224*/ 	.short	0x010a
        /*0226*/ 	.byte	0x0b
	.zero		1


	//   ....[16]....
        /*0228*/ 	.word	0x00003890
        /*022c*/ 	.word	0x000000ff
        /*0230*/ 	.word	0x00000028
        /*0234*/ 	.short	0x0101
        /*0236*/ 	.byte	0x07
	.zero		1


	//   ....[17]....
        /*0238*/ 	.word	0x00003db0
        /*023c*/ 	.word	0x00000002
        /*0240*/ 	.word	0x00000010
        /*0244*/ 	.short	0x010a
        /*0246*/ 	.byte	0xff
	.zero		1


	//   ....[18]....
        /*0248*/ 	.word	0x00003e10
        /*024c*/ 	.word	0x00000003
        /*0250*/ 	.word	0x00000010
        /*0254*/ 	.short	0x010a
        /*0256*/ 	.byte	0xff
	.zero		1


	//   ....[19]....
        /*0258*/ 	.word	0x00003e90
        /*025c*/ 	.word	0x00000002
        /*0260*/ 	.word	0x00000028
        /*0264*/ 	.short	0x010a
        /*0266*/ 	.byte	0xff
	.zero		1


	//   ....[20]....
        /*0268*/ 	.word	0x00003f10
        /*026c*/ 	.word	0x00000002
        /*0270*/ 	.word	0x00000000
        /*0274*/ 	.short	0x010a
        /*0276*/ 	.byte	0xff
	.zero		1


	//   ....[21]....
        /*0278*/ 	.word	0x00003f70
        /*027c*/ 	.word	0x00000003
        /*0280*/ 	.word	0x00000028
        /*0284*/ 	.short	0x010a
        /*0286*/ 	.byte	0xff
	.zero		1


	//   ....[22]....
        /*0288*/ 	.word	0x00003fe0
        /*028c*/ 	.word	0x00000002
        /*0290*/ 	.word	0x00000020
        /*0294*/ 	.short	0x010a
        /*0296*/ 	.byte	0xff
	.zero		1


	//----- nvinfo : EIATTR_NUM_MBARRIERS
	.align		4
.L_50:
        /*0298*/ 	.byte	0x03, 0x38
        /*029a*/ 	.short	0x0006


	//----- nvinfo : EIATTR_EXIT_INSTR_OFFSETS
	.align		4
        /*029c*/ 	.byte	0x04, 0x1c
        /*029e*/ 	.short	(.L_52 - .L_51)


	//   ....[0]....
.L_51:
        /*02a0*/ 	.word	0x000019c0


	//   ....[1]....
        /*02a4*/ 	.word	0x00003d70


	//----- nvinfo : EIATTR_REQNTID
	.align		4
.L_52:
        /*02a8*/ 	.byte	0x04, 0x10
        /*02aa*/ 	.short	(.L_54 - .L_53)
.L_53:
        /*02ac*/ 	.word	0x000000c0
        /*02b0*/ 	.word	0x00000001
        /*02b4*/ 	.word	0x00000001


	//----- nvinfo : EIATTR_CRS_STACK_SIZE
	.align		4
.L_54:
        /*02b8*/ 	.byte	0x04, 0x1e
        /*02ba*/ 	.short	(.L_56 - .L_55)
.L_55:
        /*02bc*/ 	.word	0x00000000


	//----- nvinfo : EIATTR_CBANK_PARAM_SIZE
	.align		4
.L_56:
        /*02c0*/ 	.byte	0x03, 0x19
        /*02c2*/ 	.short	0x0368


	//----- nvinfo : EIATTR_PARAM_CBANK
	.align		4
        /*02c4*/ 	.byte	0x04, 0x0a
        /*02c6*/ 	.short	(.L_58 - .L_57)
	.align		4
.L_57:
        /*02c8*/ 	.word	index@(.nv.constant0.kernel_cutlass_kernel_cudnngemm_swigludense_blockscaled_gemm_persistent_swiglu_interleaved_quantSm100BlockScaledPersistentDenseGemmKernel_object_at__TiledMMA_ThrLayoutVMNK11110000_Permuta_0)
        /*02cc*/ 	.short	0x0380
        /*02ce*/ 	.short	0x0368


	//----- nvinfo : EIATTR_SW_WAR
	.align		4
.L_58:
        /*02d0*/ 	.byte	0x04, 0x36
        /*02d2*/ 	.short	(.L_60 - .L_59)
.L_59:
        /*02d4*/ 	.word	0x00000008
.L_60:


//--------------------- .nv.compat                --------------------------
	.section	.nv.compat,"",@"SHT_CUDA_COMPAT_INFO"
	.align	4
        /*0000*/ 	.byte	0x02, 0x02, 0x02, 0x00, 0x02, 0x05, 0x05, 0x00, 0x02, 0x03, 0x01, 0x00, 0x02, 0x06, 0x01, 0x00


//--------------------- .nv.callgraph             --------------------------
	.section	.nv.callgraph,"",@"SHT_CUDA_CALLGRAPH"
	.align	4
	.sectionentsize	8
	.align		4
        /*0000*/ 	.word	0x00000000
	.align		4
        /*0004*/ 	.word	0xffffffff
	.align		4
        /*0008*/ 	.word	0x00000000
	.align		4
        /*000c*/ 	.word	0xfffffffe
	.align		4
        /*0010*/ 	.word	0x00000000
	.align		4
        /*0014*/ 	.word	0xfffffffd
	.align		4
        /*0018*/ 	.word	0x00000000
	.align		4
        /*001c*/ 	.word	0xfffffffc


//--------------------- .text.kernel_cutlass_kernel_cudnngemm_swigludense_blockscaled_gemm_persistent_swiglu_interleaved_quantSm100BlockScaledPersistentDenseGemmKernel_object_at__TiledMMA_ThrLayoutVMNK11110000_Permuta_0 --------------------------
	.section	.text.kernel_cutlass_kernel_cudnngemm_swigludense_blockscaled_gemm_persistent_swiglu_interleaved_quantSm100BlockScaledPersistentDenseGemmKernel_object_at__TiledMMA_ThrLayoutVMNK11110000_Permuta_0,"ax",@progbits
	.align	128
        .global         kernel_cutlass_kernel_cudnngemm_swigludense_blockscaled_gemm_persistent_swiglu_interleaved_quantSm100BlockScaledPersistentDenseGemmKernel_object_at__TiledMMA_ThrLayoutVMNK11110000_Permuta_0
        .type           kernel_cutlass_kernel_cudnngemm_swigludense_blockscaled_gemm_persistent_swiglu_interleaved_quantSm100BlockScaledPersistentDenseGemmKernel_object_at__TiledMMA_ThrLayoutVMNK11110000_Permuta_0,@function
        .size           kernel_cutlass_kernel_cudnngemm_swigludense_blockscaled_gemm_persistent_swiglu_interleaved_quantSm100BlockScaledPersistentDenseGemmKernel_object_at__TiledMMA_ThrLayoutVMNK11110000_Permuta_0,(.L_x_49 - kernel_cutlass_kernel_cudnngemm_swigludense_blockscaled_gemm_persistent_swiglu_interleaved_quantSm100BlockScaledPersistentDenseGemmKernel_object_at__TiledMMA_ThrLayoutVMNK11110000_Permuta_0)
        .other          kernel_cutlass_kernel_cudnngemm_swigludense_blockscaled_gemm_persistent_swiglu_interleaved_quantSm100BlockScaledPersistentDenseGemmKernel_object_at__TiledMMA_ThrLayoutVMNK11110000_Permuta_0,@"STO_CUDA_ENTRY STV_DEFAULT"
kernel_cutlass_kernel_cudnngemm_swigludense_blockscaled_gemm_persistent_swiglu_interleaved_quantSm100BlockScaledPersistentDenseGemmKernel_object_at__TiledMMA_ThrLayoutVMNK11110000_Permuta_0:
.text.kernel_cutlass_kernel_cudnngemm_swigludense_blockscaled_gemm_persistent_swiglu_interleaved_quantSm100BlockScaledPersistentDenseGemmKernel_object_at__TiledMMA_ThrLayoutVMNK11110000_Permuta_0:
[----:B------:R-:W1:Y:S01]  /*0000*/  LDC R1, c[0x0][0x37c] ;  /* 0x0000df00ff017b82 */ /* 0x000e620000000800 */
[----:B------:R-:W2:Y:S07]  /*0010*/  S2R R0, SR_TID.X ;  /* 0x0000000000007919 */ /* 0x000eae0000002100 */
[----:B------:R-:W3:Y:S01]  /*0020*/  S2UR UR12, SR_CgaCtaId ;  /* 0x00000000000c79c3 */ /* 0x000ee20000008800 */
[----:B------:R-:W-:Y:S01]  /*0030*/  UMOV UR10, 0x1 ;  /* 0x00000001000a7882 */ /* 0x000fe20000000000 */
[----:B------:R-:W-:Y:S01]  /*0040*/  UMOV UR26, 0x4 ;  /* 0x00000004001a7882 */ /* 0x000fe20000000000 */
[----:B------:R-:W4:Y:S01]  /*0050*/  LDCU.U8 UR7, c[0x0][0x382] ;  /* 0x00007040ff0777ac */ /* 0x000f220008000000 */
[----:B------:R-:W5:Y:S01]  /*0060*/  LDCU.U8 UR6, c[0x0][0x381] ;  /* 0x00007020ff0677ac */ /* 0x000f620008000000 */
[----:B------:R-:W1:Y:S01]  /*0070*/  LDCU UR4, c[0x0][0x36c] ;  /* 0x00006d80ff0477ac */ /* 0x000e620008000800 */
[----:B---3--:R-:W-:Y:S01]  /*0080*/  ULEA.HI UR8, UR12, UR12, URZ, 0x1 ;  /* 0x0000000c0c087291 */ /* 0x008fe2000f8f08ff */
[----:B--2---:R-:W-:-:S04]  /*0090*/  SHF.R.U32.HI R2, RZ, 0x5, R0 ;  /* 0x00000005ff027819 */ /* 0x004fc80000011600 */
[----:B------:R-:W-:-:S13]  /*00a0*/  R2UR UR29, R2 ;  /* 0x00000000021d72ca */ /* 0x000fda00000e0000 */
[----:B------:R-:W-:Y:S02]  /*00b0*/  UISETP.NE.AND UP5, UPT, UR29, URZ, UPT ;  /* 0x000000ff1d00728c */ /* 0x000fe4000bfa5270 */
[----:B------:R-:W-:-:S09]  /*00c0*/  UISETP.NE.AND UP6, UPT, UR29, 0x5, UPT ;  /* 0x000000051d00788c */ /* 0x000fd2000bfc5270 */
[----:B------:R-:W-:-:S04]  /*00d0*/  @!UP5 UIADD3 UR10, UPT, UPT, -UR10, 0x100000, URZ ;  /* 0x001000000a0ad890 */ /* 0x000fc8000fffe1ff */
[----:B------:R-:W-:Y:S02]  /*00e0*/  @!UP5 USHF.L.U32 UR11, UR10, 0xb, URZ ;  /* 0x0000000b0a0bd899 */ /* 0x000fe400080006ff */
[----:B------:R-:W-:Y:S01]  /*00f0*/  @!UP5 USHF.L.U32 UR10, UR10, 0x1, URZ ;  /* 0x000000010a0ad899 */ /* 0x000fe200080006ff */
[----:B------:R-:W-:Y:S01]  /*0100*/  @!UP5 UMOV UR5, 0x400 ;  /* 0x000004000005d882 */ /* 0x000fe20000000000 */
[----:B------:R-:W-:-:S04]  /*0110*/  @!UP5 UIADD3 UR26, UPT, UPT, -UR26, 0x100000, URZ ;  /* 0x001000001a1ad890 */ /* 0x000fc8000fffe1ff */
[----:B------:R-:W-:Y:S02]  /*0120*/  @!UP5 USHF.L.U32 UR27, UR26, 0xb, URZ ;  /* 0x0000000b1a1bd899 */ /* 0x000fe400080006ff */
[----:B------:R-:W-:Y:S02]  /*0130*/  @!UP5 USHF.L.U32 UR26, UR26, 0x1, URZ ;  /* 0x000000011a1ad899 */ /* 0x000fe400080006ff */
[----:B------:R-:W-:Y:S01]  /*0140*/  @!UP5 ULEA UR5, UR12, UR5, 0x18 ;  /* 0x000000050c05d291 */ /* 0x000fe2000f8ec0ff */
[----:B-1--45:R-:W-:Y:S11]  /*0150*/  BRA.U UP6, `(.L_x_0) ;  /* 0x0000000106507547 */ /* 0x032ff6000b800000 */
[----:B------:R-:W1:Y:S02]  /*0160*/  LDCU.64 UR14, c[0x0][0x348] ;  /* 0x00006900ff0e77ac */ /* 0x000e640008000a00 */
[----:B-1----:R-:W-:Y:S02]  /*0170*/  UIADD3 UR24, UP0, UPT, UR14, 0x40, URZ ;  /* 0x000000400e187890 */ /* 0x002fe4000ff1e0ff */
[----:B------:R-:W-:Y:S02]  /*0180*/  UIADD3 UR22, UP4, UPT, UR14, 0xc0, URZ ;  /* 0x000000c00e167890 */ /* 0x000fe4000ff9e0ff */
[----:B------:R-:W-:Y:S02]  /*0190*/  UIADD3 UR20, UP3, UPT, UR14, 0x140, URZ ;  /* 0x000001400e147890 */ /* 0x000fe4000ff7e0ff */
[----:B------:R-:W-:Y:S02]  /*01a0*/  UIADD3 UR18, UP2, UPT, UR14, 0x1c0, URZ ;  /* 0x000001c00e127890 */ /* 0x000fe4000ff5e0ff */
[----:B------:R-:W-:-:S02]  /*01b0*/  UIADD3 UR16, UP1, UPT, UR14, 0x240, URZ ;  /* 0x000002400e107890 */ /* 0x000fc4000ff3e0ff */
[----:B------:R-:W-:Y:S02]  /*01c0*/  UIADD3.X UR25, UPT, UPT, URZ, UR15, URZ, UP0, !UPT ;  /* 0x0000000fff197290 */ /* 0x000fe400087fe4ff */
[----:B------:R-:W-:Y:S02]  /*01d0*/  UIADD3 UR14, UP0, UPT, UR14, 0x2c0, URZ ;  /* 0x000002c00e0e7890 */ /* 0x000fe4000ff1e0ff */
[----:B------:R-:W-:Y:S02]  /*01e0*/  UIADD3.X UR23, UPT, UPT, URZ, UR15, URZ, UP4, !UPT ;  /* 0x0000000fff177290 */ /* 0x000fe4000a7fe4ff */
[----:B------:R-:W-:Y:S02]  /*01f0*/  UIADD3.X UR21, UPT, UPT, URZ, UR15, URZ, UP3, !UPT ;  /* 0x0000000fff157290 */ /* 0x000fe40009ffe4ff */
[----:B------:R-:W-:Y:S01]  /*0200*/  UIADD3.X UR19, UPT, UPT, URZ, UR15, URZ, UP2, !UPT ;  /* 0x0000000fff137290 */ /* 0x000fe200097fe4ff */
[----:B------:R1:W-:Y:S01]  /*0210*/  UTMACCTL.PF [UR24] ;  /* 0x00000000180079b9 */ /* 0x0003e20008040000 */
[----:B------:R-:W-:-:S03]  /*0220*/  UIADD3.X UR17, UPT, UPT, URZ, UR15, URZ, UP1, !UPT ;  /* 0x0000000fff117290 */ /* 0x000fc60008ffe4ff */
[----:B------:R1:W-:Y:S01]  /*0230*/  UTMACCTL.PF [UR22] ;  /* 0x00000000160079b9 */ /* 0x0003e20008040000 */
[----:B------:R-:W-:Y:S01]  /*0240*/  UIADD3.X UR15, UPT, UPT, URZ, UR15, URZ, UP0, !UPT ;  /* 0x0000000fff0f7290 */ /* 0x000fe200087fe4ff */
[----:B------:R1:W-:Y:S02]  /*0250*/  UTMACCTL.PF [UR20] ;  /* 0x00000000140079b9 */ /* 0x0003e40008040000 */
[----:B------:R1:W-:Y:S02]  /*0260*/  UTMACCTL.PF [UR18] ;  /* 0x00000000120079b9 */ /* 0x0003e40008040000 */
[----:B------:R1:W-:Y:S04]  /*0270*/  UTMACCTL.PF [UR16] ;  /* 0x00000000100079b9 */ /* 0x0003e80008040000 */
[----:B------:R1:W-:Y:S02]  /*0280*/  UTMACCTL.PF [UR14] ;  /* 0x000000000e0079b9 */ /* 0x0003e40008040000 */
[----:B-1----:R-:W-:Y:S01]  /*0290*/  NOP ;  /* 0x0000000000007918 */ /* 0x002fe20000000000 */
.L_x_0:
[----:B------:R-:W-:Y:S05]  /*02a0*/  BRA.U UP5, `(.L_x_1) ;  /* 0x0000000105407547 */ /* 0x000fea000b800000 */
[----:B------:R-:W-:Y:S01]  /*02b0*/  UMOV UR14, 0x400 ;  /* 0x00000400000e7882 */ /* 0x000fe20000000000 */
[----:B------:R-:W-:Y:S01]  /*02c0*/  UMOV UR13, 0x1 ;  /* 0x00000001000d7882 */ /* 0x000fe20000000000 */
[----:B------:R-:W-:Y:S01]  /*02d0*/  UMOV UR9, 0x2 ;  /* 0x0000000200097882 */ /* 0x000fe20000000000 */
[----:B------:R-:W-:Y:S02]  /*02e0*/  ULEA UR14, UR12, UR14, 0x18 ;  /* 0x0000000e0c0e7291 */ /* 0x000fe4000f8ec0ff */
[----:B------:R-:W-:-:S04]  /*02f0*/  UIADD3 UR16, UPT, UPT, -UR13, 0x100000, URZ ;  /* 0x001000000d107890 */ /* 0x000fc8000fffe1ff */
[----:B------:R-:W-:Y:S02]  /*0300*/  USHF.L.U32 UR17, UR16, 0xb, URZ ;  /* 0x0000000b10117899 */ /* 0x000fe400080006ff */
[----:B------:R-:W-:Y:S02]  /*0310*/  USHF.L.U32 UR16, UR16, 0x1, URZ ;  /* 0x0000000110107899 */ /* 0x000fe400080006ff */
[----:B------:R-:W-:-:S04]  /*0320*/  UIADD3 UR18, UPT, UPT, -UR9, 0x100000, URZ ;  /* 0x0010000009127890 */ /* 0x000fc8000fffe1ff */
[----:B------:R-:W-:Y:S02]  /*0330*/  USHF.L.U32 UR19, UR18, 0xb, URZ ;  /* 0x0000000b12137899 */ /* 0x000fe400080006ff */
[----:B------:R-:W-:Y:S01]  /*0340*/  USHF.L.U32 UR18, UR18, 0x1, URZ ;  /* 0x0000000112127899 */ /* 0x000fe200080006ff */
[----:B------:R-:W1:Y:S03]  /*0350*/  FENCE.VIEW.ASYNC.S ;  /* 0x00000000000073c6 */ /* 0x000e660000000000 */
[----:B-1----:R1:W2:Y:S01]  /*0360*/  SYNCS.EXCH.64 URZ, [UR14], UR16 ;  /* 0x000000100eff75b2 */ /* 0x0022a20008000100 */
[----:B------:R1:W3:Y:S07]  /*0370*/  SYNCS.EXCH.64 URZ, [UR14+0x8], UR16 ;  /* 0x000008100eff75b2 */ /* 0x0002ee0008000100 */
[----:B------:R1:W4:Y:S01]  /*0380*/  SYNCS.EXCH.64 URZ, [UR14+0x10], UR18 ;  /* 0x000010120eff75b2 */ /* 0x0003220008000100 */
[----:B------:R1:W5:Y:S01]  /*0390*/  SYNCS.EXCH.64 URZ, [UR14+0x18], UR18 ;  /* 0x000018120eff75b2 */ /* 0x0003620008000100 */
[----:B------:R-:W-:Y:S01]  /*03a0*/  NOP ;  /* 0x0000000000007918 */ /* 0x000fe20000000000 */
.L_x_1:
[----:B------:R-:W-:Y:S01]  /*03b0*/  UISETP.EQ.U32.AND UP2, UPT, UR4, 0x1, UPT ;  /* 0x000000010400788c */ /* 0x000fe2000bf42070 */
[----:B------:R-:W1:Y:S02]  /*03c0*/  FENCE.VIEW.ASYNC.S ;  /* 0x00000000000073c6 */ /* 0x000e640000000000 */
[----:B-1----:R1:W5:Y:S01]  /*03d0*/  @!UP5 SYNCS.EXCH.64 URZ, [UR5+0x20], UR10 ;  /* 0x0000200a05ffd5b2 */ /* 0x0023620008000100 */
[----:B------:R-:W-:Y:S02]  /*03e0*/  ULOP3.LUT UR8, UR8, 0xfffffffe, URZ, 0xc0, !UPT ;  /* 0xfffffffe08087892 */ /* 0x000fe4000f8ec0ff */
[----:B------:R-:W-:Y:S02]  /*03f0*/  ULOP3.LUT UR7, UR7, 0x1, URZ, 0xc0, !UPT ;  /* 0x0000000107077892 */ /* 0x000fe4000f8ec0ff */
[----:B------:R-:W-:Y:S02]  /*0400*/  ULOP3.LUT UR6, UR6, 0x1, URZ, 0xc0, !UPT ;  /* 0x0000000106067892 */ /* 0x000fe4000f8ec0ff */
[----:B------:R-:W-:Y:S01]  /*0410*/  UIADD3 UR28, UPT, UPT, -UR8, UR12, URZ ;  /* 0x0000000c081c7290 */ /* 0x000fe2000fffe1ff */
[----:B------:R-:W-:Y:S01]  /*0420*/  UMOV UR30, 0x1 ;  /* 0x00000001001e7882 */ /* 0x000fe20000000000 */
[----:B------:R-:W-:-:S02]  /*0430*/  UISETP.NE.U32.AND UP1, UPT, UR7, 0x1, UPT ;  /* 0x000000010700788c */ /* 0x000fc4000bf25070 */
[----:B------:R-:W-:Y:S02]  /*0440*/  USHF.L.U32 UR30, UR30, UR28, URZ ;  /* 0x0000001c1e1e7299 */ /* 0x000fe400080006ff */
[----:B------:R-:W-:Y:S01]  /*0450*/  UISETP.NE.U32.AND UP0, UPT, UR6, 0x1, UPT ;  /* 0x000000010600788c */ /* 0x000fe2000bf05070 */
[----:B------:R1:W4:Y:S01]  /*0460*/  @!UP5 SYNCS.EXCH.64 URZ, [UR5+0x28], UR26 ;  /* 0x0000281a05ffd5b2 */ /* 0x0003220008000100 */
[----:B------:R-:W-:Y:S01]  /*0470*/  NOP ;  /* 0x0000000000007918 */ /* 0x000fe20000000000 */
[----:B------:R-:W-:Y:S08]  /*0480*/  BRA.U !UP2, `(.L_x_2) ;  /* 0x000000010a087547 */ /* 0x000ff0000b800000 */
[----:B--2345:R-:W-:Y:S01]  /*0490*/  UCGABAR_ARV ;  /* 0x00000000000079c7 */ /* 0x03cfe20008000000 */
[----:B------:R-:W-:Y:S05]  /*04a0*/  BRA `(.L_x_3) ;  /* 0x0000000000047947 */ /* 0x000fea0003800000 */
.L_x_2:
[----:B--2345:R-:W-:Y:S01]  /*04b0*/  NOP ;  /* 0x0000000000007918 */ /* 0x03cfe20000000000 */
.L_x_3:
[----:B------:R-:W-:Y:S05]  /*04c0*/  BRA.U !UP2, `(.L_x_4) ;  /* 0x000000010a0c7547 */ /* 0x000fea000b800000 */
[----:B------:R-:W-:Y:S01]  /*04d0*/  UCGABAR_WAIT ;  /* 0x0000000000007dc7 */ /* 0x000fe20008000000 */
[----:B------:R-:W-:Y:S01]  /*04e0*/  CCTL.IVALL ;  /* 0x00000000ff00798f */ /* 0x000fe20002000000 */
[----:B------:R-:W-:Y:S05]  /*04f0*/  BRA `(.L_x_5) ;  /* 0x0000000000047947 */ /* 0x000fea0003800000 */
.L_x_4:
[----:B------:R-:W-:Y:S06]  /*0500*/  BAR.SYNC.DEFER_BLOCKING 0x0 ;  /* 0x0000000000007b1d */ /* 0x000fec0000010000 */
.L_x_5:
[----:B------:R-:W2:Y:S01]  /*0510*/  LDCU.U8 UR23, c[0x0][0x6c8] ;  /* 0x0000d900ff1777ac */ /* 0x000ea20008000000 */
[----:B------:R-:W3:Y:S01]  /*0520*/  LDCU.U8 UR22, c[0x0][0x6c9] ;  /* 0x0000d920ff1677ac */ /* 0x000ee20008000000 */
[----:B------:R-:W4:Y:S01]  /*0530*/  LDCU.U8 UR21, c[0x0][0x6d4] ;  /* 0x0000da80ff1577ac */ /* 0x000f220008000000 */
[----:B------:R-:W5:Y:S01]  /*0540*/  LDCU.U8 UR15, c[0x0][0x6d5] ;  /* 0x0000daa0ff0f77ac */ /* 0x000f620008000000 */
[----:B------:R-:W1:Y:S01]  /*0550*/  LDCU.U8 UR14, c[0x0][0x6e0] ;  /* 0x0000dc00ff0e77ac */ /* 0x000e620008000000 */
[----:B------:R-:W1:Y:S01]  /*0560*/  LDCU.U8 UR13, c[0x0][0x6e1] ;  /* 0x0000dc20ff0d77ac */ /* 0x000e620008000000 */
[----:B------:R-:W-:Y:S05]  /*0570*/  BRA.U UP6, `(.L_x_6) ;  /* 0x0000000906787547 */ /* 0x000fea000b800000 */
[----:B------:R-:W5:Y:S01]  /*0580*/  S2UR UR40, SR_CTAID.Z ;  /* 0x00000000002879c3 */ /* 0x000f620000002700 */
[----:B------:R-:W-:Y:S01]  /*0590*/  HFMA2 R3, -RZ, RZ, 0, 5.9604644775390625e-08 ;  /* 0x00000001ff037431 */ /* 0x000fe200000001ff */
[----:B------:R-:W-:Y:S01]  /*05a0*/  UMOV UR39, 0x1 ;  /* 0x0000000100277882 */ /* 0x000fe20000000000 */
[----:B-----5:R-:W-:-:S09]  /*05b0*/  UISETP.GT.U32.AND UP2, UPT, UR40, 0xff, UPT ;  /* 0x000000ff2800788c */ /* 0x020fd2000bf44070 */
[----:B------:R-:W-:Y:S05]  /*05c0*/  BRA.U UP2, `(.L_x_7) ;  /* 0x00000009022c7547 */ /* 0x000fea000b800000 */
[----:B-1----:R-:W1:Y:S01]  /*05d0*/  LDCU.64 UR4, c[0x0][0x6c0] ;  /* 0x0000d800ff0477ac */ /* 0x002e620008000a00 */
[----:B------:R-:W5:Y:S01]  /*05e0*/  S2UR UR34, SR_CgaCtaId ;  /* 0x00000000002279c3 */ /* 0x000f620000008800 */
[----:B------:R-:W4:Y:S01]  /*05f0*/  LDCU UR8, c[0x0][0x6d0] ;  /* 0x0000da00ff0877ac */ /* 0x000f220008000800 */
[----:B------:R-:W3:Y:S06]  /*0600*/  LDCU UR10, c[0x0][0x374] ;  /* 0x00006e80ff0a77ac */ /* 0x000eec0008000800 */
[----:B------:R-:W2:Y:S01]  /*0610*/  S2UR UR35, SR_CTAID.X ;  /* 0x00000000002379c3 */ /* 0x000ea20000002500 */
[----:B------:R-:W2:Y:S01]  /*0620*/  LDCU.64 UR50, c[0x0][0x348] ;  /* 0x00006900ff3277ac */ /* 0x000ea20008000a00 */
[----:B------:R-:W-:Y:S01]  /*0630*/  UMOV UR37, URZ ;  /* 0x000000ff00257c82 */ /* 0x000fe20008000000 */
[----:B------:R-:W-:Y:S01]  /*0640*/  UMOV UR39, 0x1 ;  /* 0x0000000100277882 */ /* 0x000fe20000000000 */
[----:B-1----:R-:W-:-:S04]  /*0650*/  UIMAD.WIDE.U32 UR6, UR40, UR5, URZ ;  /* 0x00000005280672a5 */ /* 0x002fc8000f8e00ff */
[----:B------:R-:W-:-:S04]  /*0660*/  UIADD3 UR5, UPT, UPT, UR40, -UR7, URZ ;  /* 0x8000000728057290 */ /* 0x000fc8000fffe0ff */
[----:B--2---:R-:W-:-:S04]  /*0670*/  USHF.R.U32.HI UR5, URZ, UR23, UR5 ;  /* 0x00000017ff057299 */ /* 0x004fc80008011605 */
[----:B------:R-:W-:-:S04]  /*0680*/  UIADD3 UR5, UPT, UPT, UR7, UR5, URZ ;  /* 0x0000000507057290 */ /* 0x000fc8000fffe0ff */
[----:B---3--:R-:W-:-:S04]  /*0690*/  USHF.R.U32.HI UR6, URZ, UR22, UR5 ;  /* 0x00000016ff067299 */ /* 0x008fc80008011605 */
[----:B------:R-:W-:-:S04]  /*06a0*/  UIADD3 UR6, UPT, UPT, -UR6, URZ, URZ ;  /* 0x000000ff06067290 */ /* 0x000fc8000fffe1ff */
[----:B------:R-:W-:Y:S01]  /*06b0*/  UIMAD UR6, UR6, UR4, UR40 ;  /* 0x00000004060672a4 */ /* 0x000fe2000f8e0228 */
[----:B------:R-:W1:Y:S03]  /*06c0*/  LDCU.64 UR4, c[0x0][0x6d8] ;  /* 0x0000db00ff0477ac */ /* 0x000e660008000a00 */
[----:B----4-:R-:W-:-:S04]  /*06d0*/  UIMAD.WIDE.U32 UR8, UR6, UR8, URZ ;  /* 0x00000008060872a5 */ /* 0x010fc8000f8e00ff */
[----:B------:R-:W-:-:S04]  /*06e0*/  UIADD3 UR7, UPT, UPT, UR6, -UR9, URZ ;  /* 0x8000000906077290 */ /* 0x000fc8000fffe0ff */
[----:B------:R-:W-:-:S03]  /*06f0*/  USHF.R.U32.HI UR7, URZ, UR21, UR7 ;  /* 0x00000015ff077299 */ /* 0x000fc60008011607 */
[----:B------:R-:W2:Y:S01]  /*0700*/  LDCU UR8, c[0x0][0x370] ;  /* 0x00006e00ff0877ac */ /* 0x000ea20008000800 */
[----:B------:R-:W-:Y:S01]  /*0710*/  UIADD3 UR7, UPT, UPT, UR9, UR7, URZ ;  /* 0x0000000709077290 */ /* 0x000fe2000fffe0ff */
[----:B------:R-:W3:Y:S03]  /*0720*/  LDCU UR38, c[0x0][0x378] ;  /* 0x00006f00ff2677ac */ /* 0x000ee60008000800 */
[----:B------:R-:W-:-:S04]  /*0730*/  USHF.R.U32.HI UR7, URZ, UR15, UR7 ;  /* 0x0000000fff077299 */ /* 0x000fc80008011607 */
[----:B-1----:R-:W-:Y:S02]  /*0740*/  UIMAD.WIDE.U32 UR16, UR7, UR5, URZ ;  /* 0x00000005071072a5 */ /* 0x002fe4000f8e00ff */
[----:B--2---:R-:W-:-:S05]  /*0750*/  UIMAD UR8, UR10, UR8, URZ ;  /* 0x000000080a0872a4 */ /* 0x004fca000f8e02ff */
[----:B------:R-:W-:Y:S02]  /*0760*/  UMOV UR5, UR17 ;  /* 0x0000001100057c82 */ /* 0x000fe40008000000 */
[----:B------:R-:W-:Y:S02]  /*0770*/  UIADD3 UR9, UPT, UPT, UR7, -UR5, URZ ;  /* 0x8000000507097290 */ /* 0x000fe4000fffe0ff */
[----:B---3--:R-:W-:Y:S02]  /*0780*/  UIMAD UR38, UR8, UR38, URZ ;  /* 0x00000026082672a4 */ /* 0x008fe4000f8e02ff */
[----:B------:R-:W-:Y:S02]  /*0790*/  USHF.R.U32.HI UR9, URZ, UR14, UR9 ;  /* 0x0000000eff097299 */ /* 0x000fe40008011609 */
[----:B------:R-:W-:Y:S02]  /*07a0*/  ULEA.HI UR38, UR38, UR38, URZ, 0x1 ;  /* 0x0000002626267291 */ /* 0x000fe4000f8f08ff */
[----:B------:R-:W-:Y:S01]  /*07b0*/  UIADD3 UR9, UPT, UPT, UR5, UR9, URZ ;  /* 0x0000000905097290 */ /* 0x000fe2000fffe0ff */
[----:B------:R-:W1:Y:S03]  /*07c0*/  LDCU UR5, c[0x0][0x6cc] ;  /* 0x0000d980ff0577ac */ /* 0x000e660008000800 */
[----:B------:R-:W-:Y:S01]  /*07d0*/  USHF.R.U32.HI UR9, URZ, UR13, UR9 ;  /* 0x0000000dff097299 */ /* 0x000fe20008011609 */
[----:B------:R-:W-:Y:S01]  /*07e0*/  UMOV UR8, 0x400 ;  /* 0x0000040000087882 */ /* 0x000fe20000000000 */
[----:B------:R-:W-:-:S02]  /*07f0*/  USHF.R.S32.HI UR38, URZ, 0x1, UR38 ;  /* 0x00000001ff267899 */ /* 0x000fc40008011426 */
[----:B------:R-:W-:Y:S02]  /*0800*/  UIADD3 UR9, UPT, UPT, -UR9, URZ, URZ ;  /* 0x000000ff09097290 */ /* 0x000fe4000fffe1ff */
[----:B-----5:R-:W-:Y:S02]  /*0810*/  ULEA UR34, UR34, UR8, 0x18 ;  /* 0x0000000822227291 */ /* 0x020fe4000f8ec0ff */
[----:B------:R-:W-:Y:S02]  /*0820*/  UIMAD UR4, UR9, UR4, UR7 ;  /* 0x00000004090472a4 */ /* 0x000fe4000f8e0207 */
[----:B------:R-:W-:-:S04]  /*0830*/  UIADD3 UR7, UPT, UPT, -UR7, URZ, URZ ;  /* 0x000000ff07077290 */ /* 0x000fc8000fffe1ff */
[----:B-1----:R-:W-:-:S12]  /*0840*/  UIMAD UR5, UR7, UR5, UR6 ;  /* 0x00000005070572a4 */ /* 0x002fd8000f8e0206 */
.L_x_11:
[----:B------:R-:W-:Y:S01]  /*0850*/  USHF.L.U32 UR6, UR39, 0x1f, URZ ;  /* 0x0000001f27067899 */ /* 0x000fe200080006ff */
[----:B------:R-:W-:Y:S01]  /*0860*/  HFMA2 R3, -RZ, RZ, 0, -16 ;  /* 0x0000cc00ff037431 */ /* 0x000fe200000001ff */
[----:B------:R-:W-:Y:S02]  /*0870*/  ULEA UR7, UR37, UR34, 0x3 ;  /* 0x0000002225077291 */ /* 0x000fe4000f8e18ff */
[----:B------:R-:W-:Y:S02]  /*0880*/  UIADD3 UR20, UPT, UPT, UR5, UR5, URZ ;  /* 0x0000000505147290 */ /* 0x000fe4000fffe0ff */
[----:B------:R-:W-:Y:S01]  /*0890*/  MOV R2, UR6 ;  /* 0x0000000600027c02 */ /* 0x000fe20008000f00 */
[----:B------:R-:W-:Y:S02]  /*08a0*/  UIADD3 UR48, UP5, UPT, UR50, 0x40, URZ ;  /* 0x0000004032307890 */ /* 0x000fe4000ffbe0ff */
[----:B------:R-:W-:Y:S02]  /*08b0*/  UIADD3 UR46, UP4, UPT, UR50, 0xc0, URZ ;  /* 0x000000c0322e7890 */ /* 0x000fe4000ff9e0ff */
[----:B-1----:R1:W2:Y:S01]  /*08c0*/  SYNCS.PHASECHK.TRANS64.TRYWAIT P2, [UR7+0x10], R2 ;  /* 0x00001002ff0075a7 */ /* 0x0022a20008041107 */
[----:B------:R-:W-:-:S02]  /*08d0*/  ULEA UR7, UR4, UR28, 0x1 ;  /* 0x0000001c04077291 */ /* 0x000fc4000f8e08ff */
[----:B------:R-:W-:Y:S02]  /*08e0*/  UIADD3 UR44, UP3, UPT, UR50, 0x140, URZ ;  /* 0x00000140322c7890 */ /* 0x000fe4000ff7e0ff */
[----:B------:R-:W-:Y:S02]  /*08f0*/  UIADD3 UR42, UP2, UPT, UR50, 0x1c0, URZ ;  /* 0x000001c0322a7890 */ /* 0x000fe4000ff5e0ff */
[----:B------:R-:W-:Y:S02]  /*0900*/  ULOP3.LUT UR20, UR20, 0x1, UR35, 0xf8, !UPT ;  /* 0x0000000114147892 */ /* 0x000fe4000f8ef823 */
[----:B------:R-:W-:Y:S02]  /*0910*/  UIADD3 UR12, UPT, UPT, UR28, UR4, UR4 ;  /* 0x000000041c0c7290 */ /* 0x000fe4000fffe004 */
[----:B------:R-:W-:Y:S02]  /*0920*/  UIADD3.X UR49, UPT, UPT, URZ, UR51, URZ, UP5, !UPT ;  /* 0x00000033ff317290 */ /* 0x000fe4000affe4ff */
[----:B------:R-:W-:-:S02]  /*0930*/  UIADD3.X UR47, UPT, UPT, URZ, UR51, URZ, UP4, !UPT ;  /* 0x00000033ff2f7290 */ /* 0x000fc4000a7fe4ff */
[----:B------:R-:W-:Y:S02]  /*0940*/  UIADD3.X UR45, UPT, UPT, URZ, UR51, URZ, UP3, !UPT ;  /* 0x00000033ff2d7290 */ /* 0x000fe40009ffe4ff */
[----:B------:R-:W-:Y:S02]  /*0950*/  UIADD3.X UR43, UPT, UPT, URZ, UR51, URZ, UP2, !UPT ;  /* 0x00000033ff2b7290 */ /* 0x000fe400097fe4ff */
[----:B------:R-:W-:Y:S02]  /*0960*/  USHF.L.U32 UR7, UR7, 0x7, URZ ;  /* 0x0000000707077899 */ /* 0x000fe400080006ff */
[----:B------:R-:W-:Y:S01]  /*0970*/  USHF.L.U32 UR27, UR20, 0x7, URZ ;  /* 0x00000007141b7899 */ /* 0x000fe200080006ff */
[----:B------:R-:W-:Y:S01]  /*0980*/  UMOV UR36, URZ ;  /* 0x000000ff00247c82 */ /* 0x000fe20008000000 */
[----:B------:R-:W-:Y:S01]  /*0990*/  UMOV UR18, URZ ;  /* 0x000000ff00127c82 */ /* 0x000fe20008000000 */
[----:B-1----:R-:W-:-:S09]  /*09a0*/  UMOV UR10, URZ ;  /* 0x000000ff000a7c82 */ /* 0x002fd20008000000 */
.L_x_10:
[----:B---3--:R-:W-:Y:S02]  /*09b0*/  USHF.L.U32 UR11, UR37, 0x10, URZ ;  /* 0x00000010250b7899 */ /* 0x008fe400080006ff */
[----:B------:R-:W-:Y:S02]  /*09c0*/  UIADD3 UR4, UPT, UPT, UR37, 0x1, URZ ;  /* 0x0000000125047890 */ /* 0x000fe4000fffe0ff */
[----:B------:R-:W-:Y:S02]  /*09d0*/  ULEA UR25, UR37, UR34, 0x3 ;  /* 0x0000002225197291 */ /* 0x000fe4000f8e18ff */
[----:B------:R-:W-:Y:S02]  /*09e0*/  USHF.L.U32 UR26, UR36, 0x8, URZ ;  /* 0x00000008241a7899 */ /* 0x000fe400080006ff */
[----:B------:R-:W-:Y:S02]  /*09f0*/  USHF.L.U32 UR24, UR37, 0xf, URZ ;  /* 0x0000000f25187899 */ /* 0x000fe400080006ff */
[----:B------:R-:W-:-:S02]  /*0a00*/  ULEA UR16, UR37, UR34, 0xa ;  /* 0x0000002225107291 */ /* 0x000fc4000f8e50ff */
[----:B------:R-:W-:Y:S02]  /*0a10*/  ULEA UR8, UR37, UR28, 0x1 ;  /* 0x0000001c25087291 */ /* 0x000fe4000f8e08ff */
[----:B------:R-:W-:Y:S02]  /*0a20*/  USHF.R.S32.HI UR11, URZ, 0x1, UR11 ;  /* 0x00000001ff0b7899 */ /* 0x000fe4000801140b */
[----:B------:R-:W-:Y:S02]  /*0a30*/  UISETP.NE.AND UP3, UPT, UR4, 0x2, UPT ;  /* 0x000000020400788c */ /* 0x000fe4000bf65270 */
[----:B------:R-:W-:Y:S02]  /*0a40*/  UIADD3 UR19, UPT, UPT, UR36, UR36, URZ ;  /* 0x0000002424137290 */ /* 0x000fe4000fffe0ff */
[----:B------:R-:W-:Y:S02]  /*0a50*/  ULEA.HI.SX32 UR24, UR24, UR34, 0x1f ;  /* 0x0000002218187291 */ /* 0x000fe4000f8ffaff */
[----:B------:R-:W-:-:S02]  /*0a60*/  ULEA UR8, UR8, UR34, 0xa ;  /* 0x0000002208087291 */ /* 0x000fc4000f8e50ff */
[----:B------:R-:W-:Y:S02]  /*0a70*/  UIADD3 UR16, UPT, UPT, UR16, 0x30400, URZ ;  /* 0x0003040010107890 */ /* 0x000fe4000fffe0ff */
[----:B------:R-:W-:Y:S02]  /*0a80*/  ULEA UR11, UR28, UR11, 0xe ;  /* 0x0000000b1c0b7291 */ /* 0x000fe4000f8e70ff */
[----:B------:R-:W-:Y:S02]  /*0a90*/  USEL UR37, UR4, URZ, UP3 ;  /* 0x000000ff04257287 */ /* 0x000fe40009800000 */
[----:B------:R-:W-:Y:S01]  /*0aa0*/  UISETP.GT.U32.AND UP2, UPT, UR36, 0xe, UPT ;  /* 0x0000000e2400788c */ /* 0x000fe2000bf44070 */
[----:B------:R-:W-:Y:S01]  /*0ab0*/  UMOV UR31, 0x30000 ;  /* 0x00030000001f7882 */ /* 0x000fe20000000000 */
[----:B------:R-:W-:Y:S01]  /*0ac0*/  UMOV UR5, UR25 ;  /* 0x0000001900057c82 */ /* 0x000fe20008000000 */
[----:B------:R-:W-:Y:S01]  /*0ad0*/  UMOV UR6, UR26 ;  /* 0x0000001a00067c82 */ /* 0x000fe20008000000 */
[----:B------:R-:W-:Y:S01]  /*0ae0*/  UMOV UR17, UR25 ;  /* 0x0000001900117c82 */ /* 0x000fe20008000000 */
[----:B------:R-:W-:Y:S01]  /*0af0*/  UMOV UR9, UR25 ;  /* 0x0000001900097c82 */ /* 0x000fe20008000000 */
[----:B-12---:R-:W-:Y:S05]  /*0b00*/  @P2 BRA `(.L_x_8) ;  /* 0x0000000000102947 */ /* 0x006fea0003800000 */
[----:B------:R-:W-:-:S06]  /*0b10*/  USHF.L.U32 UR4, UR39, 0x1f, URZ ;  /* 0x0000001f27047899 */ /* 0x000fcc00080006ff */
[----:B------:R-:W-:-:S04]  /*0b20*/  MOV R2, UR4 ;  /* 0x0000000400027c02 */ /* 0x000fc80008000f00 */
[----:B------:R-:W1:Y:S02]  /*0b30*/  SYNCS.PHASECHK.TRANS64.TRYWAIT P0, [UR25+0x10], R2 ;  /* 0x00001002ff0075a7 */ /* 0x000e640008001119 */
[----:B-1----:R-:W-:Y:S05]  /*0b40*/  @!P0 BRA `(.L_x_9) ;  /* 0x00000030008c8947 */ /* 0x002fea0003800000 */
.L_x_8:
[----:B------:R-:W-:Y:S02]  /*0b50*/  ELECT P1, URZ, PT ;  /* 0x0000000000ff782f */ /* 0x000fe40003820000 */
[----:B------:R-:W-:Y:S01]  /*0b60*/  PLOP3.LUT P0, PT, PT, PT, UP2, 0x80, 0x8 ;  /* 0x000000000008781c */ /* 0x000fe20003f0f028 */
[----:B------:R-:W-:Y:S01]  /*0b70*/  USEL UR4, URZ, 0x1, UP3 ;  /* 0x00000001ff047887 */ /* 0x000fe20009800000 */
[----:B------:R-:W-:Y:S01]  /*0b80*/  PLOP3.LUT P2, PT, PT, PT, PT, 0x80, 0x8 ;  /* 0x000000000008781c */ /* 0x000fe20003f4f070 */
[----:B------:R-:W-:Y:S02]  /*0b90*/  UIADD3 UR24, UPT, UPT, UR24, 0x18400, URZ ;  /* 0x0001840018187890 */ /* 0x000fe4000fffe0ff */
[----:B------:R-:W-:Y:S02]  /*0ba0*/  ULOP3.LUT UR39, UR39, UR4, URZ, 0x3c, !UPT ;  /* 0x0000000427277292 */ /* 0x000fe4000f8e3cff */
[----:B------:R-:W-:Y:S02]  /*0bb0*/  UIADD3 UR4, UPT, UPT, UR34, 0x20400, UR11 ;  /* 0x0002040022047890 */ /* 0x000fe4000fffe00b */
[----:B------:R-:W-:-:S02]  /*0bc0*/  UIADD3 UR8, UPT, UPT, UR8, 0x30c00, URZ ;  /* 0x00030c0008087890 */ /* 0x000fc4000fffe0ff */
[----:B------:R-:W-:Y:S01]  /*0bd0*/  @!UP2 USHF.L.U32 UR32, UR39, 0x1f, URZ ;  /* 0x0000001f2720a899 */ /* 0x000fe200080006ff */
[----:B------:R3:W-:Y:S01]  /*0be0*/  @P1 SYNCS.ARRIVE.TRANS64 RZ, [UR25], R3 ;  /* 0x00000003ffff19a7 */ /* 0x0007e20008000019 */
[----:B------:R-:W-:Y:S01]  /*0bf0*/  @!UP2 ULEA UR33, UR37, UR34, 0x3 ;  /* 0x000000222521a291 */ /* 0x000fe2000f8e18ff */
[----:B------:R3:W-:Y:S01]  /*0c00*/  UTMALDG.2D [UR24], [UR48], desc[URZ] ;  /* 0x0000ff18300075b4 */ /* 0x0007e20008009000 */
[----:B------:R-:W-:Y:S01]  /*0c10*/  UMOV UR11, UR19 ;  /* 0x00000013000b7c82 */ /* 0x000fe20008000000 */
[----:B------:R-:W-:Y:S01]  /*0c20*/  UIADD3 UR36, UPT, UPT, UR36, 0x1, URZ ;  /* 0x0000000124247890 */ /* 0x000fe2000fffe0ff */
[----:B-1----:R-:W-:-:S03]  /*0c30*/  IMAD.U32 R2, RZ, RZ, UR32 ;  /* 0x00000020ff027e24 */ /* 0x002fc6000f8e00ff */
[----:B------:R-:W-:Y:S01]  /*0c40*/  UISETP.NE.AND UP2, UPT, UR36, 0x10, UPT ;  /* 0x000000102400788c */ /* 0x000fe2000bf45270 */
[----:B------:R3:W-:Y:S01]  /*0c50*/  UTMALDG.2D.MULTICAST [UR4], [UR46], UR31, desc[URZ] ;  /* 0x0000ff042e0073b4 */ /* 0x0007e2000800981f */
[----:B------:R3:W-:Y:S01]  /*0c60*/  UTMALDG.3D [UR16], [UR44], desc[URZ] ;  /* 0x0000ff102c0075b4 */ /* 0x0007e20008011000 */
[----:B------:R3:W-:Y:S01]  /*0c70*/  UTMALDG.3D.MULTICAST [UR8], [UR42], UR31, desc[URZ] ;  /* 0x0000ff082a0073b4 */ /* 0x0007e2000801181f */
[----:B------:R3:W1:Y:S05]  /*0c80*/  @!P0 SYNCS.PHASECHK.TRANS64.TRYWAIT P2, [UR33+0x10], R2 ;  /* 0x00001002ff0085a7 */ /* 0x00066a0008041121 */
[----:B------:R-:W-:Y:S05]  /*0c90*/  BRA.U UP2, `(.L_x_10) ;  /* 0xfffffffd02447547 */ /* 0x000fea000b83ffff */
[----:B---3--:R-:W2:Y:S01]  /*0ca0*/  LDCU.64 UR4, c[0x0][0x6c0] ;  /* 0x0000d800ff0477ac */ /* 0x008ea20008000a00 */
[----:B------:R-:W-:-:S04]  /*0cb0*/  UIADD3 UR40, UPT, UPT, UR38, UR40, URZ ;  /* 0x0000002826287290 */ /* 0x000fc8000fffe0ff */
[----:B------:R-:W-:Y:S02]  /*0cc0*/  UISETP.GE.AND UP2, UPT, UR40, 0x100, UPT ;  /* 0x000001002800788c */ /* 0x000fe4000bf46270 */
[----:B--2---:R-:W-:Y:S01]  /*0cd0*/  UIMAD.WIDE.U32 UR6, UR40, UR5, URZ ;  /* 0x00000005280672a5 */ /* 0x004fe2000f8e00ff */
[----:B------:R-:W2:Y:S03]  /*0ce0*/  LDCU UR5, c[0x0][0x6d0] ;  /* 0x0000da00ff0577ac */ /* 0x000ea60008000800 */
[----:B------:R-:W-:-:S04]  /*0cf0*/  UIADD3 UR6, UPT, UPT, UR40, -UR7, URZ ;  /* 0x8000000728067290 */ /* 0x000fc8000fffe0ff */
[----:B------:R-:W-:-:S04]  /*0d00*/  USHF.R.U32.HI UR6, URZ, UR23, UR6 ;  /* 0x00000017ff067299 */ /* 0x000fc80008011606 */
[----:B------:R-:W-:-:S04]  /*0d10*/  UIADD3 UR7, UPT, UPT, UR7, UR6, URZ ;  /* 0x0000000607077290 */ /* 0x000fc8000fffe0ff */
[----:B------:R-:W-:-:S04]  /*0d20*/  USHF.R.U32.HI UR7, URZ, UR22, UR7 ;  /* 0x00000016ff077299 */ /* 0x000fc80008011607 */
[----:B------:R-:W-:-:S04]  /*0d30*/  UIADD3 UR7, UPT, UPT, -UR7, URZ, URZ ;  /* 0x000000ff07077290 */ /* 0x000fc8000fffe1ff */
[----:B------:R-:W-:-:S04]  /*0d40*/  UIMAD UR7, UR4, UR7, UR40 ;  /* 0x00000007040772a4 */ /* 0x000fc8000f8e0228 */
[----:B--2---:R-:W-:Y:S01]  /*0d50*/  UIMAD.WIDE.U32 UR8, UR7, UR5, URZ ;  /* 0x00000005070872a5 */ /* 0x004fe2000f8e00ff */
[----:B------:R-:W2:Y:S03]  /*0d60*/  LDCU.64 UR4, c[0x0][0x6d8] ;  /* 0x0000db00ff0477ac */ /* 0x000ea60008000a00 */
[----:B------:R-:W-:-:S04]  /*0d70*/  UIADD3 UR6, UPT, UPT, UR7, -UR9, URZ ;  /* 0x8000000907067290 */ /* 0x000fc8000fffe0ff */
[----:B------:R-:W-:-:S04]  /*0d80*/  USHF.R.U32.HI UR6, URZ, UR21, UR6 ;  /* 0x00000015ff067299 */ /* 0x000fc80008011606 */
[----:B------:R-:W-:-:S04]  /*0d90*/  UIADD3 UR6, UPT, UPT, UR9, UR6, URZ ;  /* 0x0000000609067290 */ /* 0x000fc8000fffe0ff */
[----:B------:R-:W-:-:S04]  /*0da0*/  USHF.R.U32.HI UR6, URZ, UR15, UR6 ;  /* 0x0000000fff067299 */ /* 0x000fc80008011606 */
[----:B--2---:R-:W-:Y:S01]  /*0db0*/  UIMAD.WIDE.U32 UR8, UR6, UR5, URZ ;  /* 0x00000005060872a5 */ /* 0x004fe2000f8e00ff */
[----:B------:R-:W2:Y:S03]  /*0dc0*/  LDCU UR5, c[0x0][0x6cc] ;  /* 0x0000d980ff0577ac */ /* 0x000ea60008000800 */
[----:B------:R-:W-:-:S04]  /*0dd0*/  UIADD3 UR8, UPT, UPT, UR6, -UR9, URZ ;  /* 0x8000000906087290 */ /* 0x000fc8000fffe0ff */
[----:B------:R-:W-:-:S04]  /*0de0*/  USHF.R.U32.HI UR8, URZ, UR14, UR8 ;  /* 0x0000000eff087299 */ /* 0x000fc80008011608 */
[----:B------:R-:W-:Y:S02]  /*0df0*/  UIADD3 UR8, UPT, UPT, UR9, UR8, URZ ;  /* 0x0000000809087290 */ /* 0x000fe4000fffe0ff */
[----:B------:R-:W-:Y:S02]  /*0e00*/  UIADD3 UR9, UPT, UPT, -UR6, URZ, URZ ;  /* 0x000000ff06097290 */ /* 0x000fe4000fffe1ff */
[----:B------:R-:W-:Y:S02]  /*0e10*/  USHF.R.U32.HI UR8, URZ, UR13, UR8 ;  /* 0x0000000dff087299 */ /* 0x000fe40008011608 */
[----:B--2---:R-:W-:Y:S02]  /*0e20*/  UIMAD UR5, UR5, UR9, UR7 ;  /* 0x00000009050572a4 */ /* 0x004fe4000f8e0207 */
[----:B------:R-:W-:-:S04]  /*0e30*/  UIADD3 UR8, UPT, UPT, -UR8, URZ, URZ ;  /* 0x000000ff08087290 */ /* 0x000fc8000fffe1ff */
[----:B------:R-:W-:Y:S01]  /*0e40*/  UIMAD UR4, UR4, UR8, UR6 ;  /* 0x00000008040472a4 */ /* 0x000fe2000f8e0206 */
[----:B------:R-:W-:Y:S11]  /*0e50*/  BRA.U !UP2, `(.L_x_11) ;  /* 0xfffffff90a7c7547 */ /* 0x000ff6000b83ffff */
[----:B------:R-:W-:-:S06]  /*0e60*/  UIADD3 UR37, UPT, UPT, UR37, 0x1, URZ ;  /* 0x0000000125257890 */ /* 0x000fcc000fffe0ff */
[----:B------:R-:W-:-:S07]  /*0e70*/  MOV R3, UR37 ;  /* 0x0000002500037c02 */ /* 0x000fce0008000f00 */
.L_x_7:
[----:B------:R-:W5:Y:S01]  /*0e80*/  S2UR UR12, SR_CgaCtaId ;  /* 0x00000000000c79c3 */ /* 0x000f620000008800 */
[----:B------:R-:W-:Y:S01]  /*0e90*/  ISETP.NE.AND P0, PT, R3, 0x2, PT ;  /* 0x000000020300780c */ /* 0x000fe20003f05270 */
[----:B------:R-:W-:-:S03]  /*0ea0*/  UMOV UR4, 0x400 ;  /* 0x0000040000047882 */ /* 0x000fc60000000000 */
[----:B------:R-:W-:Y:S02]  /*0eb0*/  SEL R2, RZ, 0x1, P0 ;  /* 0x00000001ff027807 */ /* 0x000fe40000000000 */
[----:B------:R-:W-:Y:S02]  /*0ec0*/  SEL R3, R3, RZ, P0 ;  /* 0x000000ff03037207 */ /* 0x000fe40000000000 */
[----:B------:R-:W-:-:S05]  /*0ed0*/  LOP3.LUT R2, R2, UR39, RZ, 0x3c, !PT ;  /* 0x0000002702027c12 */ /* 0x000fca000f8e3cff */
[----:B------:R-:W-:Y:S01]  /*0ee0*/  IMAD.U32 R4, R2, -0x80000000, RZ ;  /* 0x8000000002047824 */ /* 0x000fe200078e00ff */
[----:B-----5:R-:W-:-:S06]  /*0ef0*/  ULEA UR4, UR12, UR4, 0x18 ;  /* 0x000000040c047291 */ /* 0x020fcc000f8ec0ff */
[----:B------:R-:W-:-:S04]  /*0f00*/  LEA R3, R3, UR4, 0x3 ;  /* 0x0000000403037c11 */ /* 0x000fc8000f8e18ff */
[----:B------:R-:W5:Y:S02]  /*0f10*/  SYNCS.PHASECHK.TRANS64.TRYWAIT P0, [R3+URZ+0x10], R4 ;  /* 0x00001004030075a7 */ /* 0x000f6400080011ff */
[----:B-----5:R-:W-:Y:S05]  /*0f20*/  @!P0 BRA `(.L_x_12) ;  /* 0x0000002c00b48947 */ /* 0x020fea0003800000 */
.L_x_39:
[----:B------:R-:W-:-:S13]  /*0f30*/  ELECT P0, URZ, PT ;  /* 0x0000000000ff782f */ /* 0x000fda0003800000 */
[----:B------:R-:W-:-:S04]  /*0f40*/  @P0 MOV R2, 0xcc00 ;  /* 0x0000cc0000020802 */ /* 0x000fc80000000f00 */
[----:B------:R5:W-:Y:S03]  /*0f50*/  @P0 SYNCS.ARRIVE.TRANS64 RZ, [R3+URZ], R2 ;  /* 0x0000000203ff09a7 */ /* 0x000be600080000ff */
.L_x_6:
[----:B------:R-:W-:-:S09]  /*0f60*/  UISETP.NE.AND UP2, UPT, UR29, 0x4, UPT ;  /* 0x000000041d00788c */ /* 0x000fd2000bf45270 */
[----:B------:R-:W-:Y:S05]  /*0f70*/  BRA.U UP2, `(.L_x_13) ;  /* 0x0000000902887547 */ /* 0x000fea000b800000 */
[----:B-1----:R-:W1:Y:S08]  /*0f80*/  S2UR UR27, SR_CTAID.Z ;  /* 0x00000000001b79c3 */ /* 0x002e700000002700 */
[----:B------:R-:W-:Y:S01]  /*0f90*/  BAR.SYNC.DEFER_BLOCKING 0x2, 0xa0 ;  /* 0x0082800000007b1d */ /* 0x000fe20000010000 */
[----:B------:R-:W-:Y:S01]  /*0fa0*/  HFMA2 R4, -RZ, RZ, 0, 5.9604644775390625e-08 ;  /* 0x00000001ff047431 */ /* 0x000fe200000001ff */
[----:B-1----:R-:W-:-:S09]  /*0fb0*/  UISETP.GT.U32.AND UP2, UPT, UR27, 0xff, UPT ;  /* 0x000000ff1b00788c */ /* 0x002fd2000bf44070 */
[----:B------:R-:W-:Y:S05]  /*0fc0*/  BRA.U UP2, `(.L_x_14) ;  /* 0x0000000902547547 */ /* 0x000fea000b800000 */
[----:B------:R-:W-:Y:S01]  /*0fd0*/  UMOV UR4, 0x400 ;  /* 0x0000040000047882 */ /* 0x000fe20000000000 */
[----:B------:R-:W1:Y:S01]  /*0fe0*/  LDCU UR6, c[0x0][0x374] ;  /* 0x00006e80ff0677ac */ /* 0x000e620008000800 */
[----:B------:R-:W-:Y:S01]  /*0ff0*/  MOV R4, 0x1 ;  /* 0x0000000100047802 */ /* 0x000fe20000000f00 */
[----:B------:R-:W-:Y:S01]  /*1000*/  ULEA UR12, UR12, UR4, 0x18 ;  /* 0x000000040c0c7291 */ /* 0x000fe2000f8ec0ff */
[----:B------:R-:W1:Y:S01]  /*1010*/  LDCU UR4, c[0x0][0x370] ;  /* 0x00006e00ff0477ac */ /* 0x000e620008000800 */
[----:B------:R-:W5:Y:S07]  /*1020*/  LDCU UR39, c[0x0][0x378] ;  /* 0x00006f00ff2777ac */ /* 0x000f6e0008000800 */
[----:B-----5:R-:W5:Y:S01]  /*1030*/  LDS R2, [UR12+0x38] ;  /* 0x0000380cff027984 */ /* 0x020f620008000800 */
[----:B------:R-:W-:Y:S01]  /*1040*/  UMOV UR5, 0x8c02480 ;  /* 0x08c0248000057882 */ /* 0x000fe20000000000 */
[----:B------:R-:W-:-:S02]  /*1050*/  USEL UR42, URZ, 0x4000, UP1 ;  /* 0x00004000ff2a7887 */ /* 0x000fc40008800000 */
[----:B------:R-:W-:Y:S02]  /*1060*/  USEL UR5, UR5, 0x8c00480, !UP0 ;  /* 0x08c0048005057887 */ /* 0x000fe4000c000000 */
[----:B------:R-:W-:Y:S02]  /*1070*/  UIADD3 UR19, UPT, UPT, UR12, 0x30c00, URZ ;  /* 0x00030c000c137890 */ /* 0x000fe4000fffe0ff */
[----:B------:R-:W-:Y:S02]  /*1080*/  UIADD3 UR42, UPT, UPT, UR42, UR5, URZ ;  /* 0x000000052a2a7290 */ /* 0x000fe4000fffe0ff */
[----:B------:R-:W-:Y:S02]  /*1090*/  UIADD3 UR20, UPT, UPT, UR12, 0x30400, URZ ;  /* 0x000304000c147890 */ /* 0x000fe4000fffe0ff */
[----:B-1----:R-:W-:Y:S02]  /*10a0*/  UIMAD UR4, UR6, UR4, URZ ;  /* 0x00000004060472a4 */ /* 0x002fe4000f8e02ff */
[----:B------:R-:W-:-:S02]  /*10b0*/  UIADD3 UR24, UPT, UPT, UR12, 0x18400, URZ ;  /* 0x000184000c187890 */ /* 0x000fc4000fffe0ff */
[----:B------:R-:W-:Y:S02]  /*10c0*/  UIMAD UR39, UR4, UR39, URZ ;  /* 0x00000027042772a4 */ /* 0x000fe4000f8e02ff */
[----:B------:R-:W-:Y:S02]  /*10d0*/  UIADD3 UR25, UPT, UPT, UR12, 0x20400, URZ ;  /* 0x000204000c197890 */ /* 0x000fe4000fffe0ff */
[----:B------:R-:W-:Y:S02]  /*10e0*/  USHF.R.U32.HI UR19, URZ, 0x4, UR19 ;  /* 0x00000004ff137899 */ /* 0x000fe40008011613 */
[----:B------:R-:W-:Y:S02]  /*10f0*/  USHF.R.U32.HI UR20, URZ, 0x4, UR20 ;  /* 0x00000004ff147899 */ /* 0x000fe40008011614 */
[----:B------:R-:W-:Y:S02]  /*1100*/  USHF.R.U32.HI UR24, URZ, 0x4, UR24 ;  /* 0x00000004ff187899 */ /* 0x000fe40008011618 */
[----:B------:R-:W-:-:S02]  /*1110*/  USHF.R.U32.HI UR25, URZ, 0x4, UR25 ;  /* 0x00000004ff197899 */ /* 0x000fc40008011619 */
[----:B------:R-:W-:Y:S02]  /*1120*/  ULOP3.LUT UR33, UR30, 0x3, URZ, 0xfc, !UPT ;  /* 0x000000031e217892 */ /* 0x000fe4000f8efcff */
[----:B------:R-:W-:Y:S02]  /*1130*/  ULOP3.LUT UR19, UR19, 0x3fc0, URZ, 0xc0, !UPT ;  /* 0x00003fc013137892 */ /* 0x000fe4000f8ec0ff */
[----:B------:R-:W-:Y:S02]  /*1140*/  ULOP3.LUT UR20, UR20, 0x3fc0, URZ, 0xc0, !UPT ;  /* 0x00003fc014147892 */ /* 0x000fe4000f8ec0ff */
[----:B------:R-:W-:Y:S02]  /*1150*/  ULOP3.LUT UR24, UR24, 0x3fc0, URZ, 0xc0, !UPT ;  /* 0x00003fc018187892 */ /* 0x000fe4000f8ec0ff */
[----:B------:R-:W-:Y:S02]  /*1160*/  ULOP3.LUT UR25, UR25, 0x3fc0, URZ, 0xc0, !UPT ;  /* 0x00003fc019197892 */ /* 0x000fe4000f8ec0ff */
[----:B------:R-:W-:Y:S01]  /*1170*/  ULEA.HI UR39, UR39, UR39, URZ, 0x1 ;  /* 0x0000002727277291 */ /* 0x000fe2000f8f08ff */
[----:B-----5:R-:W-:Y:S01]  /*1180*/  R2UR UR40, R2 ;  /* 0x00000000022872ca */ /* 0x020fe200000e0000 */
[----:B------:R-:W-:-:S02]  /*1190*/  ULOP3.LUT UR30, UR30, 0xffff, URZ, 0xc0, !UPT ;  /* 0x0000ffff1e1e7892 */ /* 0x000fc4000f8ec0ff */
[----:B------:R-:W-:Y:S02]  /*11a0*/  ULOP3.LUT UR33, UR33, 0xffff, URZ, 0xc0, !UPT ;  /* 0x0000ffff21217892 */ /* 0x000fe4000f8ec0ff */
[----:B------:R-:W-:Y:S02]  /*11b0*/  UIADD3 UR31, UPT, UPT, UR12, 0x20, URZ ;  /* 0x000000200c1f7890 */ /* 0x000fe4000fffe0ff */
[----:B------:R-:W-:Y:S02]  /*11c0*/  ULOP3.LUT UR19, UR19, 0x10000, URZ, 0xfc, !UPT ;  /* 0x0001000013137892 */ /* 0x000fe4000f8efcff */
[----:B------:R-:W-:Y:S02]  /*11d0*/  ULOP3.LUT UR20, UR20, 0x10000, URZ, 0xfc, !UPT ;  /* 0x0001000014147892 */ /* 0x000fe4000f8efcff */
[----:B------:R-:W-:Y:S02]  /*11e0*/  ULOP3.LUT UR24, UR24, 0x10000, URZ, 0xfc, !UPT ;  /* 0x0001000018187892 */ /* 0x000fe4000f8efcff */
[----:B------:R-:W-:-:S02]  /*11f0*/  UIADD3 UR10, UPT, UPT, UR40, 0x100, URZ ;  /* 0x00000100280a7890 */ /* 0x000fc4000fffe0ff */
[----:B------:R-:W-:Y:S02]  /*1200*/  UIADD3 UR8, UPT, UPT, UR40, 0x104, URZ ;  /* 0x0000010428087890 */ /* 0x000fe4000fffe0ff */
[----:B------:R-:W-:Y:S02]  /*1210*/  UIADD3 UR6, UPT, UPT, UR40, -0x7fffff00, URZ ;  /* 0x8000010028067890 */ /* 0x000fe4000fffe0ff */
[----:B------:R-:W-:Y:S02]  /*1220*/  UIADD3 UR4, UPT, UPT, UR40, -0x7ffffefc, URZ ;  /* 0x8000010428047890 */ /* 0x000fe4000fffe0ff */
[----:B------:R-:W-:Y:S02]  /*1230*/  UIADD3 UR11, UPT, UPT, UR40, 0x108, URZ ;  /* 0x00000108280b7890 */ /* 0x000fe4000fffe0ff */
[----:B------:R-:W-:Y:S02]  /*1240*/  UIADD3 UR9, UPT, UPT, UR40, 0x110, URZ ;  /* 0x0000011028097890 */ /* 0x000fe4000fffe0ff */
[----:B------:R-:W-:-:S02]  /*1250*/  UIADD3 UR7, UPT, UPT, UR40, -0x7ffffef8, URZ ;  /* 0x8000010828077890 */ /* 0x000fc4000fffe0ff */
[----:B------:R-:W-:Y:S02]  /*1260*/  USHF.R.U32.HI UR26, URZ, 0x1, UR10 ;  /* 0x00000001ff1a7899 */ /* 0x000fe4000801160a */
[----:B------:R-:W-:Y:S02]  /*1270*/  USHF.R.U32.HI UR18, URZ, 0x1, UR6 ;  /* 0x00000001ff127899 */ /* 0x000fe40008011606 */
[----:B------:R-:W-:Y:S02]  /*1280*/  USHF.R.U32.HI UR17, URZ, 0x1, UR8 ;  /* 0x00000001ff117899 */ /* 0x000fe40008011608 */
[----:B------:R-:W-:Y:S02]  /*1290*/  UIADD3 UR5, UPT, UPT, UR40, -0x7ffffef0, URZ ;  /* 0x8000011028057890 */ /* 0x000fe4000fffe0ff */
[----:B------:R-:W-:Y:S02]  /*12a0*/  USHF.R.U32.HI UR16, URZ, 0x1, UR4 ;  /* 0x00000001ff107899 */ /* 0x000fe40008011604 */
[----:B------:R-:W-:-:S02]  /*12b0*/  USHF.R.U32.HI UR54, URZ, 0x1a, UR11 ;  /* 0x0000001aff367899 */ /* 0x000fc4000801160b */
[----:B------:R-:W-:Y:S02]  /*12c0*/  USHF.R.U32.HI UR48, URZ, 0x1a, UR7 ;  /* 0x0000001aff307899 */ /* 0x000fe40008011607 */
[----:B------:R-:W-:Y:S02]  /*12d0*/  USHF.R.U32.HI UR44, URZ, 0x1a, UR9 ;  /* 0x0000001aff2c7899 */ /* 0x000fe40008011609 */
[----:B------:R-:W-:Y:S02]  /*12e0*/  ULOP3.LUT UR26, UR26, 0x60000000, URZ, 0xc0, !UPT ;  /* 0x600000001a1a7892 */ /* 0x000fe4000f8ec0ff */
[----:B------:R-:W-:Y:S02]  /*12f0*/  ULOP3.LUT UR18, UR18, 0x60000000, URZ, 0xc0, !UPT ;  /* 0x6000000012127892 */ /* 0x000fe4000f8ec0ff */
[----:B------:R-:W-:Y:S02]  /*1300*/  ULOP3.LUT UR17, UR17, 0x60000000, URZ, 0xc0, !UPT ;  /* 0x6000000011117892 */ /* 0x000fe4000f8ec0ff */
[----:B------:R-:W-:-:S02]  /*1310*/  USHF.R.U32.HI UR43, URZ, 0x1a, UR5 ;  /* 0x0000001aff2b7899 */ /* 0x000fc40008011605 */
[----:B------:R-:W-:Y:S02]  /*1320*/  ULOP3.LUT UR16, UR16, 0x60000000, URZ, 0xc0, !UPT ;  /* 0x6000000010107892 */ /* 0x000fe4000f8ec0ff */
[----:B------:R-:W-:Y:S02]  /*1330*/  ULOP3.LUT UR54, UR26, 0x30, UR54, 0xf8, !UPT ;  /* 0x000000301a367892 */ /* 0x000fe4000f8ef836 */
[----:B------:R-:W-:Y:S02]  /*1340*/  ULOP3.LUT UR48, UR18, 0x30, UR48, 0xf8, !UPT ;  /* 0x0000003012307892 */ /* 0x000fe4000f8ef830 */
[----:B------:R-:W-:Y:S02]  /*1350*/  ULOP3.LUT UR44, UR17, 0x30, UR44, 0xf8, !UPT ;  /* 0x00000030112c7892 */ /* 0x000fe4000f8ef82c */
[----:B------:R-:W-:Y:S02]  /*1360*/  ULOP3.LUT UR43, UR16, 0x30, UR43, 0xf8, !UPT ;  /* 0x00000030102b7892 */ /* 0x000fe4000f8ef82b */
[----:B------:R-:W-:-:S02]  /*1370*/  ULOP3.LUT UR55, UR54, UR42, URZ, 0xfc, !UPT ;  /* 0x0000002a36377292 */ /* 0x000fc4000f8efcff */
[----:B------:R-:W-:Y:S02]  /*1380*/  ULOP3.LUT UR49, UR48, UR42, URZ, 0xfc, !UPT ;  /* 0x0000002a30317292 */ /* 0x000fe4000f8efcff */
[----:B------:R-:W-:Y:S02]  /*1390*/  ULOP3.LUT UR45, UR44, UR42, URZ, 0xfc, !UPT ;  /* 0x0000002a2c2d7292 */ /* 0x000fe4000f8efcff */
[----:B------:R-:W-:Y:S02]  /*13a0*/  ULOP3.LUT UR43, UR43, UR42, URZ, 0xfc, !UPT ;  /* 0x0000002a2b2b7292 */ /* 0x000fe4000f8efcff */
[----:B------:R-:W-:Y:S02]  /*13b0*/  ULOP3.LUT UR25, UR25, 0x10000, URZ, 0xfc, !UPT ;  /* 0x0001000019197892 */ /* 0x000fe4000f8efcff */
[----:B------:R-:W-:Y:S01]  /*13c0*/  USHF.R.S32.HI UR39, URZ, 0x1, UR39 ;  /* 0x00000001ff277899 */ /* 0x000fe20008011427 */
[----:B------:R-:W-:Y:S01]  /*13d0*/  UMOV UR38, URZ ;  /* 0x000000ff00267c82 */ /* 0x000fe20008000000 */
[----:B------:R-:W-:Y:S01]  /*13e0*/  UMOV UR37, URZ ;  /* 0x000000ff00257c82 */ /* 0x000fe20008000000 */
[----:B------:R-:W-:Y:S01]  /*13f0*/  UMOV UR54, URZ ;  /* 0x000000ff00367c82 */ /* 0x000fe20008000000 */
[----:B------:R-:W-:Y:S01]  /*1400*/  UMOV UR48, URZ ;  /* 0x000000ff00307c82 */ /* 0x000fe20008000000 */
[----:B------:R-:W-:Y:S01]  /*1410*/  UMOV UR44, URZ ;  /* 0x000000ff002c7c82 */ /* 0x000fe20008000000 */
[----:B------:R-:W-:-:S06]  /*1420*/  UMOV UR42, URZ ;  /* 0x000000ff002a7c82 */ /* 0x000fcc0008000000 */
.L_x_19:
[----:B------:R-:W-:Y:S01]  /*1430*/  USHF.L.U32 UR16, UR38, 0x1f, URZ ;  /* 0x0000001f26107899 */ /* 0x000fe200080006ff */
[----:B------:R-:W-:Y:S01]  /*1440*/  SHF.L.U32 R3, R4, 0x1f, RZ ;  /* 0x0000001f04037819 */ /* 0x000fe200000006ff */
[----:B------:R-:W-:Y:S02]  /*1450*/  ULEA UR17, UR37, UR12, 0x3 ;  /* 0x0000000c25117291 */ /* 0x000fe4000f8e18ff */
[----:B------:R-:W-:Y:S02]  /*1460*/  UIADD3 UR27, UPT, UPT, UR39, UR27, URZ ;  /* 0x0000001b271b7290 */ /* 0x000fe4000fffe0ff */
[----:B----4-:R-:W-:Y:S01]  /*1470*/  MOV R2, UR16 ;  /* 0x0000001000027c02 */ /* 0x010fe20008000f00 */
[----:B------:R-:W-:-:S04]  /*1480*/  UPLOP3.LUT UP2, UPT, UPT, UPT, UPT, 0x40, 0x4 ;  /* 0x000000000004789c */ /* 0x000fc80003f4e870 */
[----:B-1---5:R1:W5:Y:S01]  /*1490*/  SYNCS.PHASECHK.TRANS64.TRYWAIT P1, [UR17], R2 ;  /* 0x00000002ff0075a7 */ /* 0x0223620008021111 */
[----:B------:R-:W4:Y:S02]  /*14a0*/  SYNCS.PHASECHK.TRANS64.TRYWAIT P0, [UR12+0x28], R3 ;  /* 0x00002803ff0075a7 */ /* 0x000f24000800110c */
[----:B-1--45:R-:W-:Y:S05]  /*14b0*/  @!P0 BRA `(.L_x_15) ;  /* 0x0000002800688947 */ /* 0x032fea0003800000 */
.L_x_41:
[----:B------:R-:W-:-:S05]  /*14c0*/  UMOV UR35, URZ ;  /* 0x000000ff00237c82 */ /* 0x000fca0008000000 */
.L_x_18:
[----:B------:R-:W-:Y:S02]  /*14d0*/  UIADD3 UR26, UPT, UPT, UR37, 0x1, URZ ;  /* 0x00000001251a7890 */ /* 0x000fe4000fffe0ff */
[----:B------:R-:W-:Y:S02]  /*14e0*/  UISETP.GT.U32.AND UP0, UPT, UR35, 0xe, UPT ;  /* 0x0000000e2300788c */ /* 0x000fe4000bf04070 */
[----:B----4-:R-:W-:Y:S02]  /*14f0*/  ULEA UR70, UR37, UR20, 0x6 ;  /* 0x0000001425467291 */ /* 0x010fe4000f8e30ff */
[----:B------:R-:W-:Y:S02]  /*1500*/  ULEA UR66, UR37, UR19, 0x7 ;  /* 0x0000001325427291 */ /* 0x000fe4000f8e38ff */
[----:B------:R-:W-:Y:S01]  /*1510*/  ULEA UR58, UR37, UR25, 0xb ;  /* 0x00000019253a7291 */ /* 0x000fe2000f8e58ff */
[----:B------:R-:W-:Y:S01]  /*1520*/  PLOP3.LUT P0, PT, PT, PT, UP0, 0x80, 0x8 ;  /* 0x000000000008781c */ /* 0x000fe20003f0f008 */
[----:B------:R-:W-:Y:S02]  /*1530*/  ULEA UR56, UR37, UR24, 0xa ;  /* 0x0000001825387291 */ /* 0x000fe4000f8e50ff */
[----:B------:R-:W-:Y:S02]  /*1540*/  ULEA UR17, UR37, UR12, 0x3 ;  /* 0x0000000c25117291 */ /* 0x000fe4000f8e18ff */
[----:B------:R-:W-:Y:S02]  /*1550*/  UISETP.NE.AND UP1, UPT, UR26, 0x2, UPT ;  /* 0x000000021a00788c */ /* 0x000fe4000bf25270 */
[----:B------:R-:W-:Y:S02]  /*1560*/  UIADD3 UR68, UPT, UPT, UR70, 0x20, URZ ;  /* 0x0000002046447890 */ /* 0x000fe4000fffe0ff */
        /* <DEDUP_REMOVED lines=10> */
[----:B------:R-:W-:Y:S02]  /*1610*/  USEL UR32, URZ, 0x1, UP1 ;  /* 0x00000001ff207887 */ /* 0x000fe40008800000 */
[----:B------:R-:W-:Y:S01]  /*1620*/  USEL UR37, UR26, URZ, UP1 ;  /* 0x000000ff1a257287 */ /* 0x000fe20008800000 */
[----:B------:R-:W-:Y:S01]  /*1630*/  UMOV UR71, 0x4008 ;  /* 0x0000400800477882 */ /* 0x000fe20000000000 */
        /* <DEDUP_REMOVED lines=10> */
[----:B-----5:R-:W-:Y:S05]  /*16e0*/  @P1 BRA `(.L_x_16) ;  /* 0x0000000000101947 */ /* 0x020fea0003800000 */
[----:B------:R-:W-:Y:S06]  /*16f0*/  USHF.L.U32 UR26, UR38, 0x1f, URZ ;  /* 0x0000001f261a7899 */ /* 0x000fec00080006ff */
[----:B-1----:R-:W-:Y:S04]  /*1700*/  MOV R2, UR26 ;  /* 0x0000001a00027c02 */ /* 0x002fe80008000f00 */
[----:B------:R-:W1:Y:S02]  /*1710*/  SYNCS.PHASECHK.TRANS64.TRYWAIT P1, [UR17], R2 ;  /* 0x00000002ff0075a7 */ /* 0x000e640008021111 */
[----:B-1----:R-:W-:Y:S05]  /*1720*/  @!P1 BRA `(.L_x_17) ;  /* 0x0000002400ec9947 */ /* 0x002fea0003800000 */
.L_x_16:
[----:B------:R-:W-:Y:S01]  /*1730*/  ULOP3.LUT UR38, UR38, UR32, URZ, 0x3c, !UPT ;  /* 0x0000002026267292 */ /* 0x000fe2000f8e3cff */
[----:B------:R-:W-:Y:S01]  /*1740*/  PLOP3.LUT P1, PT, PT, PT, PT, 0x80, 0x8 ;  /* 0x000000000008781c */ /* 0x000fe20003f2f070 */
[----:B------:R-:W-:Y:S01]  /*1750*/  @!UP0 ULEA UR17, UR37, UR12, 0x3 ;  /* 0x0000000c25118291 */ /* 0x000fe2000f8e18ff */
[----:B------:R4:W-:Y:S01]  /*1760*/  UTCCP.T.S.4x32dp128bit tmem[UR40+0x100], gdesc[UR70] ;  /* 0x00010046280079e7 */ /* 0x0009e20009100000 */
[----:B------:R-:W-:Y:S01]  /*1770*/  UMOV UR74, UR16 ;  /* 0x00000010004a7c82 */ /* 0x000fe20008000000 */
[----:B------:R-:W-:Y:S01]  /*1780*/  @!UP0 USHF.L.U32 UR16, UR38, 0x1f, URZ ;  /* 0x0000001f26108899 */ /* 0x000fe200080006ff */
[----:B------:R4:W-:Y:S01]  /*1790*/  UTCCP.T.S.4x32dp128bit tmem[UR40+0x104], gdesc[UR68] ;  /* 0x00010444280079e7 */ /* 0x0009e20009100000 */
[----:B------:R4:W-:Y:S01]  /*17a0*/  UTCCP.T.S.4x32dp128bit tmem[UR40+0x108], gdesc[UR66] ;  /* 0x00010842280079e7 */ /* 0x0009e20009100000 */
[----:B------:R4:W-:Y:S01]  /*17b0*/  UTCCP.T.S.4x32dp128bit tmem[UR40+0x10c], gdesc[UR64] ;  /* 0x00010c40280079e7 */ /* 0x0009e20009100000 */
[----:B------:R4:W-:Y:S01]  /*17c0*/  UTCCP.T.S.4x32dp128bit tmem[UR40+0x110], gdesc[UR62] ;  /* 0x0001103e280079e7 */ /* 0x0009e20009100000 */
[----:B------:R4:W-:Y:S01]  /*17d0*/  UTCCP.T.S.4x32dp128bit tmem[UR40+0x114], gdesc[UR60] ;  /* 0x0001143c280079e7 */ /* 0x0009e20009100000 */
[----:B------:R4:W-:Y:S01]  /*17e0*/  UTCOMMA gdesc[UR56], gdesc[UR58], tmem[UR40], tmem[UR54], idesc[UR55], tmem[UR10], UP2 ;  /* 0xc00a363a380075ea */ /* 0x0009e20009000028 */
[----:B------:R-:W-:Y:S01]  /*17f0*/  UMOV UR72, UR36 ;  /* 0x0000002400487c82 */ /* 0x000fe20008000000 */
[----:B------:R-:W-:Y:S01]  /*1800*/  UMOV UR73, 0x40004040 ;  /* 0x4000404000497882 */ /* 0x000fe20000000000 */
[----:B-1----:R-:W-:Y:S01]  /*1810*/  MOV R2, UR16 ;  /* 0x0000001000027c02 */ /* 0x002fe20008000f00 */
[----:B------:R4:W-:Y:S01]  /*1820*/  UTCOMMA gdesc[UR50], gdesc[UR52], tmem[UR40], tmem[UR48], idesc[UR49], tmem[UR6], UPT ;  /* 0xc0063034320075ea */ /* 0x0009e2000b800028 */
[----:B------:R-:W-:Y:S01]  /*1830*/  UMOV UR75, 0x40004040 ;  /* 0x40004040004b7882 */ /* 0x000fe20000000000 */
[----:B------:R-:W-:Y:S01]  /*1840*/  UMOV UR76, UR18 ;  /* 0x00000012004c7c82 */ /* 0x000fe20008000000 */
[----:B------:R-:W-:Y:S01]  /*1850*/  UMOV UR77, 0x40004040 ;  /* 0x40004040004d7882 */ /* 0x000fe20000000000 */
[----:B------:R4:W-:Y:S01]  /*1860*/  UTCOMMA gdesc[UR72], gdesc[UR46], tmem[UR40], tmem[UR44], idesc[UR45], tmem[UR8], UPT ;  /* 0xc0082c2e480075ea */ /* 0x0009e2000b800028 */
[----:B------:R4:W-:Y:S01]  /*1870*/  UTCOMMA gdesc[UR76], gdesc[UR74], tmem[UR40], tmem[UR42], idesc[UR43], tmem[UR4], UPT ;  /* 0xc0042a4a4c0075ea */ /* 0x0009e2000b800028 */
[----:B------:R4:W-:Y:S01]  /*1880*/  UTCBAR.MULTICAST [UR34], URZ, UR33 ;  /* 0x000000ff220073e9 */ /* 0x0009e20008000821 */
[----:B------:R4:W5:Y:S01]  /*1890*/  @!P0 SYNCS.PHASECHK.TRANS64.TRYWAIT P1, [UR17], R2 ;  /* 0x00000002ff0085a7 */ /* 0x0009620008021111 */
[----:B------:R-:W-:Y:S02]  /*18a0*/  UIADD3 UR35, UPT, UPT, UR35, 0x1, URZ ;  /* 0x0000000123237890 */ /* 0x000fe4000fffe0ff */
[----:B------:R-:W-:Y:S02]  /*18b0*/  UPLOP3.LUT UP2, UPT, UPT, UPT, UPT, 0x80, 0x8 ;  /* 0x000000000008789c */ /* 0x000fe40003f4f070 */
[----:B------:R-:W-:Y:S09]  /*18c0*/  UISETP.NE.AND UP0, UPT, UR35, 0x10, UPT ;  /* 0x000000102300788c */ /* 0x000ff2000bf05270 */
[----:B------:R-:W-:Y:S05]  /*18d0*/  BRA.U UP0, `(.L_x_18) ;  /* 0xfffffff900fc7547 */ /* 0x000fea000b83ffff */
[----:B------:R1:W-:Y:S01]  /*18e0*/  UTCBAR.MULTICAST [UR31], URZ, UR30 ;  /* 0x000000ff1f0073e9 */ /* 0x0003e2000800081e */
[----:B------:R-:W-:Y:S01]  /*18f0*/  UISETP.GE.AND UP0, UPT, UR27, 0x100, UPT ;  /* 0x000001001b00788c */ /* 0x000fe2000bf06270 */
[----:B------:R-:W-:-:S08]  /*1900*/  LOP3.LUT R4, R4, 0x1, RZ, 0x3c, !PT ;  /* 0x0000000104047812 */ /* 0x000fd000078e3cff */
[----:B------:R-:W-:Y:S05]  /*1910*/  BRA.U !UP0, `(.L_x_19) ;  /* 0xfffffff908c47547 */ /* 0x000fea000b83ffff */
.L_x_14:
[----:B------:R-:W-:-:S09]  /*1920*/  UISETP.NE.AND UP0, UPT, UR28, URZ, UPT ;  /* 0x000000ff1c00728c */ /* 0x000fd2000bf05270 */
[----:B------:R-:W-:Y:S05]  /*1930*/  BRA.U UP0, `(.L_x_13) ;  /* 0x0000000100187547 */ /* 0x000fea000b800000 */
[----:B----45:R-:W4:Y:S01]  /*1940*/  S2R R2, SR_CgaCtaId ;  /* 0x0000000000027919 */ /* 0x030f220000008800 */
[----:B------:R-:W-:Y:S01]  /*1950*/  MOV R3, 0x400 ;  /* 0x0000040000037802 */ /* 0x000fe20000000f00 */
[----:B------:R-:W-:-:S03]  /*1960*/  IMAD.U32 R4, R4, -0x80000000, RZ ;  /* 0x8000000004047824 */ /* 0x000fc600078e00ff */
[----:B----4-:R-:W-:-:S04]  /*1970*/  LEA R3, R2, R3, 0x18 ;  /* 0x0000000302037211 */ /* 0x010fc800078ec0ff */
[----:B------:R-:W4:Y:S02]  /*1980*/  SYNCS.PHASECHK.TRANS64.TRYWAIT P0, [R3+URZ+0x28], R4 ;  /* 0x00002804030075a7 */ /* 0x000f2400080011ff */
[----:B----4-:R-:W-:Y:S05]  /*1990*/  @!P0 BRA `(.L_x_20) ;  /* 0x0000002400708947 */ /* 0x010fea0003800000 */
.L_x_13:
[----:B------:R-:W-:-:S06]  /*19a0*/  UISETP.GT.AND UP0, UPT, UR29, 0x3, UPT ;  /* 0x000000031d00788c */ /* 0x000fcc000bf04270 */
[----:B------:R-:W-:-:S13]  /*19b0*/  PLOP3.LUT P0, PT, PT, PT, UP0, 0x80, 0x8 ;  /* 0x000000000008781c */ /* 0x000fda0003f0f008 */
[----:B-12345:R-:W-:Y:S05]  /*19c0*/  @P0 EXIT ;  /* 0x000000000000094d */ /* 0x03efea0003800000 */
[----:B------:R-:W-:-:S09]  /*19d0*/  UISETP.NE.AND UP0, UPT, UR29, URZ, UPT ;  /* 0x000000ff1d00728c */ /* 0x000fd2000bf05270 */
[----:B------:R-:W-:Y:S05]  /*19e0*/  BRA.U UP0, `(.L_x_21) ;  /* 0x0000000100b87547 */ /* 0x000fea000b800000 */
[----:B------:R-:W1:Y:S01]  /*19f0*/  S2UR UR6, SR_CgaCtaId ;  /* 0x00000000000679c3 */ /* 0x000e620000008800 */
[----:B------:R-:W-:Y:S01]  /*1a00*/  NOP ;  /* 0x0000000000007918 */ /* 0x000fe20000000000 */
[----:B------:R-:W-:Y:S01]  /*1a10*/  UMOV UR4, 0x40 ;  /* 0x0000004000047882 */ /* 0x000fe20000000000 */
[----:B------:R-:W-:Y:S01]  /*1a20*/  UMOV UR5, 0x400 ;  /* 0x0000040000057882 */ /* 0x000fe20000000000 */
[----:B-1----:R-:W-:Y:S02]  /*1a30*/  ULEA UR4, UR6, UR4, 0x18 ;  /* 0x0000000406047291 */ /* 0x002fe4000f8ec0ff */
[----:B------:R-:W-:-:S07]  /*1a40*/  ULEA UR5, UR6, UR5, 0x18 ;  /* 0x0000000506057291 */ /* 0x000fce000f8ec0ff */
[----:B------:R-:W1:Y:S02]  /*1a50*/  LDS.U8 R2, [UR4] ;  /* 0x00000004ff027984 */ /* 0x000e640008000000 */
[----:B-1----:R-:W-:-:S13]  /*1a60*/  ISETP.NE.AND P0, PT, R2, RZ, PT ;  /* 0x000000ff0200720c */ /* 0x002fda0003f05270 */
[----:B------:R-:W-:Y:S05]  /*1a70*/  @P0 BRA `(.L_x_22) ;  /* 0x00000000007c0947 */ /* 0x000fea0003800000 */
[----:B------:R-:W-:-:S13]  /*1a80*/  ELECT P0, URZ, PT ;  /* 0x0000000000ff782f */ /* 0x000fda0003800000 */
[----:B------:R-:W-:Y:S05]  /*1a90*/  @!P0 BRA `(.L_x_23) ;  /* 0x0000000000848947 */ /* 0x000fea0003800000 */
[----:B------:R-:W-:Y:S01]  /*1aa0*/  UMOV UR4, 0x10 ;  /* 0x0000001000047882 */ /* 0x000fe20000000000 */
[----:B------:R-:W-:-:S04]  /*1ab0*/  IMAD.MOV.U32 R3, RZ, RZ, 0xffff ;  /* 0x0000ffffff037424 */ /* 0x000fc800078e00ff */
[----:B------:R-:W-:Y:S04]  /*1ac0*/  DEPBAR.LE SB1, 0x36 ;  /* 0x00009d800000791a */ /* 0x000fe80000000000 */
[----:B------:R-:W1:Y:S02]  /*1ad0*/  UTCATOMSWS.FIND_AND_SET.ALIGN UP0, UR4, UR4 ;  /* 0x00000004000475e3 */ /* 0x000e640008000800 */
[----:B-1----:R-:W-:Y:S01]  /*1ae0*/  PLOP3.LUT P0, PT, PT, PT, UP0, 0x80, 0x8 ;  /* 0x000000000008781c */ /* 0x002fe20003f0f008 */
[----:B------:R-:W-:-:S03]  /*1af0*/  IMAD.U32 R4, RZ, RZ, UR4 ;  /* 0x00000004ff047e24 */ /* 0x000fc6000f8e00ff */
[----:B------:R-:W-:-:S04]  /*1b00*/  SEL R2, RZ, 0xffffffff, !P0 ;  /* 0xffffffffff027807 */ /* 0x000fc80004000000 */
[----:B------:R-:W-:Y:S01]  /*1b10*/  ISETP.NE.AND P0, PT, R2, RZ, PT ;  /* 0x000000ff0200720c */ /* 0x000fe20003f05270 */
[----:B------:R-:W-:-:S12]  /*1b20*/  IMAD.MOV.U32 R2, RZ, RZ, 0x1 ;  /* 0x00000001ff027424 */ /* 0x000fd800078e00ff */
[----:B------:R-:W-:Y:S05]  /*1b30*/  @P0 BRA `(.L_x_24) ;  /* 0x0000000000240947 */ /* 0x000fea0003800000 */
.L_x_25:
[----:B------:R-:W-:Y:S05]  /*1b40*/  NANOSLEEP 0x64 ;  /* 0x000000640000795d */ /* 0x000fea0003800000 */
[----:B------:R-:W-:-:S05]  /*1b50*/  UMOV UR4, 0x10 ;  /* 0x0000001000047882 */ /* 0x000fca0000000000 */
[----:B------:R-:W-:Y:S04]  /*1b60*/  DEPBAR.LE SB1, 0x36 ;  /* 0x00009d800000791a */ /* 0x000fe80000000000 */
[----:B------:R-:W1:Y:S02]  /*1b70*/  UTCATOMSWS.FIND_AND_SET.ALIGN UP0, UR4, UR4 ;  /* 0x00000004000475e3 */ /* 0x000e640008000800 */
[----:B-1----:R-:W-:-:S04]  /*1b80*/  PLOP3.LUT P0, PT, PT, PT, UP0, 0x80, 0x8 ;  /* 0x000000000008781c */ /* 0x002fc80003f0f008 */
[----:B------:R-:W-:-:S04]  /*1b90*/  SEL R4, RZ, 0xffffffff, !P0 ;  /* 0xffffffffff047807 */ /* 0x000fc80004000000 */
[----:B------:R-:W-:Y:S01]  /*1ba0*/  ISETP.NE.AND P0, PT, R4, RZ, PT ;  /* 0x000000ff0400720c */ /* 0x000fe20003f05270 */
[----:B------:R-:W-:-:S12]  /*1bb0*/  IMAD.U32 R4, RZ, RZ, UR4 ;  /* 0x00000004ff047e24 */ /* 0x000fd8000f8e00ff */
[----:B------:R-:W-:Y:S05]  /*1bc0*/  @!P0 BRA `(.L_x_25) ;  /* 0xfffffffc00dc8947 */ /* 0x000fea000383ffff */
.L_x_24:
[C---:B------:R-:W-:Y:S01]  /*1bd0*/  VIADD R5, R4.reuse, 0x10 ;  /* 0x0000001004057836 */ /* 0x040fe20000000000 */
[----:B------:R-:W-:Y:S01]  /*1be0*/  UMOV UR4, 0x50 ;  /* 0x0000005000047882 */ /* 0x000fe20000000000 */
[----:B------:R-:W-:Y:S01]  /*1bf0*/  SHF.L.U32 R3, R3, R4, RZ ;  /* 0x0000000403037219 */ /* 0x000fe200000006ff */
[----:B------:R-:W-:Y:S01]  /*1c00*/  ULEA UR4, UR6, UR4, 0x18 ;  /* 0x0000000406047291 */ /* 0x000fe2000f8ec0ff */
[----:B------:R-:W-:Y:S01]  /*1c10*/  IMAD.SHL.U32 R4, R4, 0x20, RZ ;  /* 0x0000002004047824 */ /* 0x000fe200078e00ff */
[----:B------:R-:W-:-:S04]  /*1c20*/  SHF.L.U32 R2, R2, R5, RZ ;  /* 0x0000000502027219 */ /* 0x000fc800000006ff */
[----:B------:R-:W-:-:S05]  /*1c30*/  LOP3.LUT R2, R2, R3, RZ, 0xfc, !PT ;  /* 0x0000000302027212 */ /* 0x000fca00078efcff */
[----:B------:R1:W-:Y:S04]  /*1c40*/  ATOMS.OR RZ, [UR4], R2 ;  /* 0x00000002ffff798c */ /* 0x0003e8000b000004 */
[----:B------:R1:W-:Y:S01]  /*1c50*/  STS [UR5+0x38], R4 ;  /* 0x00003804ff007988 */ /* 0x0003e20008000805 */
[----:B------:R-:W-:Y:S05]  /*1c60*/  BRA `(.L_x_23) ;  /* 0x0000000000107947 */ /* 0x000fea0003800000 */
.L_x_22:
[----:B------:R-:W-:-:S05]  /*1c70*/  MOV R2, 0xffffffff ;  /* 0xffffffff00027802 */ /* 0x000fca0000000f00 */
[----:B------:R1:W-:Y:S02]  /*1c80*/  STS [UR5+0x38], R2 ;  /* 0x00003802ff007988 */ /* 0x0003e40008000805 */
[----:B-1----:R-:W-:Y:S02]  /*1c90*/  MOV R2, 0x1cb0 ;  /* 0x00001cb000027802 */ /* 0x002fe40000000f00 */
[----:B------:R-:W-:Y:S05]  /*1ca0*/  CALL.REL.NOINC `($__internal_1_$__cuda_sm10x_tcgen05_guardrail_trap_phase_invalid_during_alloc) ;  /* 0x0000002000ec7944 */ /* 0x000fea0003c00000 */
.L_x_23:
[----:B------:R-:W-:Y:S05]  /*1cb0*/  WARPSYNC.ALL ;  /* 0x0000000000007948 */ /* 0x000fea0003800000 */
[----:B------:R-:W-:Y:S01]  /*1cc0*/  NOP ;  /* 0x0000000000007918 */ /* 0x000fe20000000000 */
.L_x_21:
[----:B------:R-:W2:Y:S08]  /*1cd0*/  S2UR UR8, SR_CgaCtaId ;  /* 0x00000000000879c3 */ /* 0x000eb00000008800 */
[----:B------:R-:W-:Y:S06]  /*1ce0*/  BAR.SYNC.DEFER_BLOCKING 0x2, 0xa0 ;  /* 0x0082800000007b1d */ /* 0x000fec0000010000 */
[----:B------:R-:W-:-:S02]  /*1cf0*/  UMOV UR4, 0x400 ;  /* 0x0000040000047882 */ /* 0x000fc40000000000 */
[----:B------:R-:W3:Y:S01]  /*1d00*/  S2UR UR20, SR_CTAID.Z ;  /* 0x00000000001479c3 */ /* 0x000ee20000002700 */
[----:B--2---:R-:W-:Y:S02]  /*1d10*/  ULEA UR8, UR8, UR4, 0x18 ;  /* 0x0000000408087291 */ /* 0x004fe4000f8ec0ff */
[----:B---3--:R-:W-:-:S07]  /*1d20*/  UISETP.GT.U32.AND UP0, UPT, UR20, 0xff, UPT ;  /* 0x000000ff1400788c */ /* 0x008fce000bf04070 */
[----:B-1----:R-:W1:Y:S02]  /*1d30*/  LDS R2, [UR8+0x38] ;  /* 0x00003808ff027984 */ /* 0x002e640008000800 */
[----:B-1----:R-:W-:Y:S01]  /*1d40*/  R2UR UR24, R2 ;  /* 0x00000000021872ca */ /* 0x002fe200000e0000 */
[----:B------:R-:W-:-:S14]  /*1d50*/  BRA.U UP0, `(.L_x_26) ;  /* 0x0000001d00307547 */ /* 0x000fdc000b800000 */
[----:B------:R-:W1:Y:S01]  /*1d60*/  LDCU.64 UR10, c[0x0][0x6c0] ;  /* 0x0000d800ff0a77ac */ /* 0x000e620008000a00 */
[----:B------:R-:W-:Y:S01]  /*1d70*/  SHF.R.U32.HI R2, RZ, 0x5, R0 ;  /* 0x00000005ff027819 */ /* 0x000fe20000011600 */
[----:B------:R-:W-:Y:S01]  /*1d80*/  IMAD.SHL.U32 R3, R0, 0x40, RZ ;  /* 0x0000004000037824 */ /* 0x000fe200078e00ff */
[----:B------:R-:W2:Y:S01]  /*1d90*/  S2UR UR19, SR_CTAID.X ;  /* 0x00000000001379c3 */ /* 0x000ea20000002500 */
[----:B------:R-:W3:Y:S01]  /*1da0*/  LDCU UR6, c[0x0][0x6d0] ;  /* 0x0000da00ff0677ac */ /* 0x000ee20008000800 */
[----:B------:R-:W-:Y:S01]  /*1db0*/  R2UR UR29, R2 ;  /* 0x00000000021d72ca */ /* 0x000fe200000e0000 */
[----:B------:R-:W-:Y:S01]  /*1dc0*/  IMAD.SHL.U32 R5, R0, 0x80, RZ ;  /* 0x0000008000057824 */ /* 0x000fe200078e00ff */
[----:B------:R-:W-:Y:S01]  /*1dd0*/  LOP3.LUT R3, R3, 0x7c0, RZ, 0xc0, !PT ;  /* 0x000007c003037812 */ /* 0x000fe200078ec0ff */
[----:B------:R-:W-:Y:S01]  /*1de0*/  UMOV UR18, 0x400 ;  /* 0x0000040000127882 */ /* 0x000fe20000000000 */
[----:B------:R-:W4:Y:S02]  /*1df0*/  LDCU.64 UR26, c[0x0][0x348] ;  /* 0x00006900ff1a77ac */ /* 0x000f240008000a00 */
[----:B------:R-:W-:Y:S01]  /*1e00*/  LOP3.LUT R5, R5, 0xf80, RZ, 0xc0, !PT ;  /* 0x00000f8005057812 */ /* 0x000fe200078ec0ff */
[----:B-1----:R-:W-:-:S06]  /*1e10*/  UIMAD.WIDE.U32 UR4, UR20, UR11, URZ ;  /* 0x0000000b140472a5 */ /* 0x002fcc000f8e00ff */
[----:B------:R-:W-:Y:S01]  /*1e20*/  IMAD.U32 R82, RZ, RZ, UR29 ;  /* 0x0000001dff527e24 */ /* 0x000fe2000f8e00ff */
[----:B------:R-:W1:Y:S01]  /*1e30*/  S2UR UR11, SR_CgaCtaId ;  /* 0x00000000000b79c3 */ /* 0x000e620000008800 */
[----:B------:R-:W-:Y:S02]  /*1e40*/  UIADD3 UR4, UPT, UPT, UR20, -UR5, URZ ;  /* 0x8000000514047290 */ /* 0x000fe4000fffe0ff */
[C---:B------:R-:W-:Y:S02]  /*1e50*/  IMAD R3, R82.reuse, 0x800, R3 ;  /* 0x0000080052037824 */ /* 0x040fe400078e0203 */
[----:B------:R-:W-:Y:S01]  /*1e60*/  IMAD R82, R82, 0x1000, R5 ;  /* 0x0000100052527824 */ /* 0x000fe200078e0205 */
[----:B------:R-:W-:Y:S01]  /*1e70*/  USHF.R.U32.HI UR4, URZ, UR23, UR4 ;  /* 0x00000017ff047299 */ /* 0x000fe20008011604 */
[----:B------:R-:W-:Y:S01]  /*1e80*/  VIADD R3, R3, UR8 ;  /* 0x0000000803037c36 */ /* 0x000fe20008000000 */
[----:B--2---:R-:W-:Y:S01]  /*1e90*/  USHF.L.U32 UR19, UR19, 0x7, URZ ;  /* 0x0000000713137899 */ /* 0x004fe200080006ff */
[----:B------:R-:W-:Y:S01]  /*1ea0*/  VIADD R82, R82, UR8 ;  /* 0x0000000852527c36 */ /* 0x000fe20008000000 */
[----:B------:R-:W-:Y:S01]  /*1eb0*/  UIADD3 UR4, UPT, UPT, UR5, UR4, URZ ;  /* 0x0000000405047290 */ /* 0x000fe2000fffe0ff */
[C---:B------:R-:W-:Y:S01]  /*1ec0*/  VIADD R0, R3.reuse, 0x430 ;  /* 0x0000043003007836 */ /* 0x040fe20000000000 */
[----:B------:R-:W-:Y:S01]  /*1ed0*/  ULOP3.LUT UR19, UR19, 0x80, URZ, 0xc0, !UPT ;  /* 0x0000008013137892 */ /* 0x000fe2000f8ec0ff */
[----:B------:R-:W-:Y:S01]  /*1ee0*/  VIADD R5, R3, 0x420 ;  /* 0x0000042003057836 */ /* 0x000fe20000000000 */
[----:B------:R-:W-:-:S02]  /*1ef0*/  USHF.R.U32.HI UR4, URZ, UR22, UR4 ;  /* 0x00000016ff047299 */ /* 0x000fc40008011604 */
[----:B------:R-:W-:Y:S02]  /*1f00*/  SHF.R.U32.HI R81, RZ, 0x3, R0 ;  /* 0x00000003ff517819 */ /* 0x000fe40000011600 */
[----:B------:R-:W-:Y:S01]  /*1f10*/  UIADD3 UR4, UPT, UPT, -UR4, URZ, URZ ;  /* 0x000000ff04047290 */ /* 0x000fe2000fffe1ff */
[----:B------:R-:W-:Y:S02]  /*1f20*/  SHF.R.U32.HI R80, RZ, 0x3, R5 ;  /* 0x00000003ff507819 */ /* 0x000fe40000011605 */
[----:B------:R-:W-:Y:S01]  /*1f30*/  LOP3.LUT R81, R0, 0x30, R81, 0x78, !PT ;  /* 0x0000003000517812 */ /* 0x000fe200078e7851 */
[----:B------:R-:W-:Y:S01]  /*1f40*/  UIMAD UR10, UR10, UR4, UR20 ;  /* 0x000000040a0a72a4 */ /* 0x000fe2000f8e0214 */
[----:B------:R-:W-:Y:S01]  /*1f50*/  VIADD R0, R3, 0x410 ;  /* 0x0000041003007836 */ /* 0x000fe20000000000 */
[----:B------:R-:W-:Y:S01]  /*1f60*/  LOP3.LUT R80, R5, 0x30, R80, 0x78, !PT ;  /* 0x0000003005507812 */ /* 0x000fe200078e7850 */
[----:B------:R-:W-:Y:S01]  /*1f70*/  VIADD R3, R3, 0x400 ;  /* 0x0000040003037836 */ /* 0x000fe20000000000 */
[----:B---3--:R-:W-:Y:S01]  /*1f80*/  UIMAD.WIDE.U32 UR6, UR10, UR6, URZ ;  /* 0x000000060a0672a5 */ /* 0x008fe2000f8e00ff */
[----:B------:R-:W-:Y:S01]  /*1f90*/  VIADD R5, R82, 0x8420 ;  /* 0x0000842052057836 */ /* 0x000fe20000000000 */
[----:B------:R-:W-:Y:S01]  /*1fa0*/  SHF.R.U32.HI R79, RZ, 0x3, R0 ;  /* 0x00000003ff4f7819 */ /* 0x000fe20000011600 */
[----:B------:R-:W2:Y:S01]  /*1fb0*/  LDCU.64 UR4, c[0x0][0x6d8] ;  /* 0x0000db00ff0477ac */ /* 0x000ea20008000a00 */
[----:B------:R-:W-:-:S02]  /*1fc0*/  SHF.R.U32.HI R78, RZ, 0x3, R3 ;  /* 0x00000003ff4e7819 */ /* 0x000fc40000011603 */
[----:B------:R-:W-:Y:S01]  /*1fd0*/  LOP3.LUT R79, R0, 0x30, R79, 0x78, !PT ;  /* 0x00000030004f7812 */ /* 0x000fe200078e784f */
[----:B------:R-:W-:Y:S01]  /*1fe0*/  UIADD3 UR6, UPT, UPT, UR10, -UR7, URZ ;  /* 0x800000070a067290 */ /* 0x000fe2000fffe0ff */
[----:B------:R-:W-:Y:S01]  /*1ff0*/  VIADD R0, R82, 0x8430 ;  /* 0x0000843052007836 */ /* 0x000fe20000000000 */
[----:B------:R-:W-:Y:S01]  /*2000*/  LOP3.LUT R78, R3, 0x30, R78, 0x78, !PT ;  /* 0x00000030034e7812 */ /* 0x000fe200078e784e */
[----:B-1----:R-:W-:Y:S01]  /*2010*/  ULEA UR11, UR11, UR18, 0x18 ;  /* 0x000000120b0b7291 */ /* 0x002fe2000f8ec0ff */
[----:B------:R-:W-:Y:S01]  /*2020*/  SHF.R.U32.HI R76, RZ, 0x3, R5 ;  /* 0x00000003ff4c7819 */ /* 0x000fe20000011605 */
[----:B------:R-:W-:Y:S01]  /*2030*/  USHF.R.U32.HI UR6, URZ, UR21, UR6 ;  /* 0x00000015ff067299 */ /* 0x000fe20008011606 */
[----:B------:R-:W-:Y:S02]  /*2040*/  SHF.R.U32.HI R77, RZ, 0x3, R0 ;  /* 0x00000003ff4d7819 */ /* 0x000fe40000011600 */
[----:B------:R-:W-:Y:S01]  /*2050*/  LOP3.LUT R76, R5, 0x70, R76, 0x78, !PT ;  /* 0x00000070054c7812 */ /* 0x000fe200078e784c */
[----:B------:R-:W-:Y:S01]  /*2060*/  UIADD3 UR6, UPT, UPT, UR7, UR6, URZ ;  /* 0x0000000607067290 */ /* 0x000fe2000fffe0ff */
[----:B------:R-:W-:Y:S01]  /*2070*/  LOP3.LUT R77, R0, 0x70, R77, 0x78, !PT ;  /* 0x00000070004d7812 */ /* 0x000fe200078e784d */
[----:B------:R-:W-:-:S02]  /*2080*/  VIADD R0, R82, 0x8410 ;  /* 0x0000841052007836 */ /* 0x000fc40000000000 */
[----:B------:R-:W-:Y:S01]  /*2090*/  USHF.R.U32.HI UR6, URZ, UR15, UR6 ;  /* 0x0000000fff067299 */ /* 0x000fe20008011606 */
[----:B------:R-:W-:Y:S02]  /*20a0*/  VIADD R82, R82, 0x8400 ;  /* 0x0000840052527836 */ /* 0x000fe40000000000 */
[----:B------:R-:W-:Y:S01]  /*20b0*/  SHF.R.U32.HI R75, RZ, 0x3, R0 ;  /* 0x00000003ff4b7819 */ /* 0x000fe20000011600 */
[----:B--2---:R-:W-:Y:S02]  /*20c0*/  UIMAD.WIDE.U32 UR16, UR6, UR5, URZ ;  /* 0x00000005061072a5 */ /* 0x004fe4000f8e00ff */
[----:B------:R-:W-:Y:S02]  /*20d0*/  SHF.R.U32.HI R3, RZ, 0x3, R82 ;  /* 0x00000003ff037819 */ /* 0x000fe40000011652 */
[----:B------:R-:W-:Y:S01]  /*20e0*/  LOP3.LUT R75, R0, 0x70, R75, 0x78, !PT ;  /* 0x00000070004b7812 */ /* 0x000fe200078e784b */
[----:B------:R-:W-:Y:S01]  /*20f0*/  IMAD.MOV.U32 R0, RZ, RZ, RZ ;  /* 0x000000ffff007224 */ /* 0x000fe200078e00ff */
[----:B------:R-:W-:Y:S01]  /*2100*/  LOP3.LUT R74, R82, 0x70, R3, 0x78, !PT ;  /* 0x00000070524a7812 */ /* 0x000fe200078e7803 */
[----:B------:R-:W-:Y:S01]  /*2110*/  UMOV UR7, UR17 ;  /* 0x0000001100077c82 */ /* 0x000fe20008000000 */
[----:B------:R-:W-:Y:S01]  /*2120*/  UMOV UR17, 0x400 ;  /* 0x0000040000117882 */ /* 0x000fe20000000000 */
[----:B------:R-:W-:-:S02]  /*2130*/  UIADD3 UR5, UPT, UPT, UR6, -UR7, URZ ;  /* 0x8000000706057290 */ /* 0x000fc4000fffe0ff */
[----:B------:R-:W1:Y:S02]  /*2140*/  LDCU UR16, c[0x0][0x374] ;  /* 0x00006e80ff1077ac */ /* 0x000e640008000800 */
[----:B------:R-:W-:Y:S01]  /*2150*/  USHF.R.U32.HI UR5, URZ, UR14, UR5 ;  /* 0x0000000eff057299 */ /* 0x000fe20008011605 */
[----:B------:R-:W1:Y:S03]  /*2160*/  LDCU UR12, c[0x0][0x370] ;  /* 0x00006e00ff0c77ac */ /* 0x000e660008000800 */
[----:B------:R-:W-:Y:S01]  /*2170*/  UIADD3 UR5, UPT, UPT, UR7, UR5, URZ ;  /* 0x0000000507057290 */ /* 0x000fe2000fffe0ff */
[----:B------:R-:W2:Y:S03]  /*2180*/  S2UR UR7, SR_CgaCtaId ;  /* 0x00000000000779c3 */ /* 0x000ea60000008800 */
[----:B------:R-:W-:-:S04]  /*2190*/  USHF.R.U32.HI UR9, URZ, UR13, UR5 ;  /* 0x0000000dff097299 */ /* 0x000fc80008011605 */
[----:B------:R-:W-:-:S03]  /*21a0*/  UIADD3 UR9, UPT, UPT, -UR9, URZ, URZ ;  /* 0x000000ff09097290 */ /* 0x000fc6000fffe1ff */
[----:B------:R-:W3:Y:S01]  /*21b0*/  LDCU UR5, c[0x0][0x378] ;  /* 0x00006f00ff0577ac */ /* 0x000ee20008000800 */
[----:B------:R-:W-:Y:S01]  /*21c0*/  UIMAD UR9, UR4, UR9, UR6 ;  /* 0x00000009040972a4 */ /* 0x000fe2000f8e0206 */
[----:B------:R-:W5:Y:S01]  /*21d0*/  LDCU UR4, c[0x0][0x6cc] ;  /* 0x0000d980ff0477ac */ /* 0x000f620008000800 */
[----:B-1----:R-:W-:Y:S02]  /*21e0*/  UIMAD UR12, UR16, UR12, URZ ;  /* 0x0000000c100c72a4 */ /* 0x002fe4000f8e02ff */
[----:B------:R-:W-:Y:S02]  /*21f0*/  UIADD3 UR6, UPT, UPT, -UR6, URZ, URZ ;  /* 0x000000ff06067290 */ /* 0x000fe4000fffe1ff */
[----:B--2---:R-:W-:Y:S02]  /*2200*/  ULEA UR7, UR7, UR17, 0x18 ;  /* 0x0000001107077291 */ /* 0x004fe4000f8ec0ff */
[----:B------:R-:W-:Y:S02]  /*2210*/  ULEA UR17, UR29, UR24, 0x15 ;  /* 0x000000181d117291 */ /* 0x000fe4000f8ea8ff */
[----:B---3--:R-:W-:-:S02]  /*2220*/  UIMAD UR5, UR12, UR5, URZ ;  /* 0x000000050c0572a4 */ /* 0x008fc4000f8e02ff */
[----:B------:R-:W-:Y:S02]  /*2230*/  UIADD3 UR12, UPT, UPT, UR11, 0x8400, URZ ;  /* 0x000084000b0c7890 */ /* 0x000fe4000fffe0ff */
[----:B------:R-:W-:Y:S02]  /*2240*/  ULEA.HI UR18, UR5, UR5, URZ, 0x1 ;  /* 0x0000000505127291 */ /* 0x000fe4000f8f08ff */
[----:B-----5:R-:W-:Y:S02]  /*2250*/  UIMAD UR10, UR4, UR6, UR10 ;  /* 0x00000006040a72a4 */ /* 0x020fe4000f8e020a */
[----:B------:R-:W-:Y:S01]  /*2260*/  USHF.R.S32.HI UR18, URZ, 0x1, UR18 ;  /* 0x00000001ff127899 */ /* 0x000fe20008011412 */
[----:B----4-:R-:W-:-:S11]  /*2270*/  UMOV UR16, URZ ;  /* 0x000000ff00107c82 */ /* 0x010fd60008000000 */
.L_x_31:
[----:B------:R-:W-:Y:S01]  /*2280*/  SHF.L.U32 R4, R0, 0x1f, RZ ;  /* 0x0000001f00047819 */ /* 0x000fe200000006ff */
[----:B------:R-:W1:Y:S01]  /*2290*/  S2UR UR25, SR_CgaCtaId ;  /* 0x00000000001979c3 */ /* 0x000e620000008800 */
[----:B------:R-:W-:Y:S02]  /*22a0*/  UIADD3 UR34, UP0, UPT, UR26, 0x240, URZ ;  /* 0x000002401a227890 */ /* 0x000fe4000ff1e0ff */
[----:B------:R-:W-:Y:S01]  /*22b0*/  UIADD3 UR36, UP1, UPT, UR26, 0x2c0, URZ ;  /* 0x000002c01a247890 */ /* 0x000fe2000ff3e0ff */
[----:B------:R-:W-:Y:S01]  /*22c0*/  UMOV UR4, 0x400 ;  /* 0x0000040000047882 */ /* 0x000fe20000000000 */
[----:B------:R-:W-:Y:S01]  /*22d0*/  USHF.L.U32 UR5, UR9, 0x7, URZ ;  /* 0x0000000709057899 */ /* 0x000fe200080006ff */
[----:B------:R-:W2:Y:S01]  /*22e0*/  SYNCS.PHASECHK.TRANS64.TRYWAIT P0, [UR11+0x20], R4 ;  /* 0x00002004ff0075a7 */ /* 0x000ea2000800110b */
[----:B------:R-:W-:Y:S02]  /*22f0*/  UIADD3.X UR35, UPT, UPT, URZ, UR27, URZ, UP0, !UPT ;  /* 0x0000001bff237290 */ /* 0x000fe400087fe4ff */
[----:B------:R-:W-:Y:S01]  /*2300*/  USHF.L.U32 UR32, UR16, 0x3, URZ ;  /* 0x0000000310207899 */ /* 0x000fe200080006ff */
[----:B------:R-:W3:Y:S01]  /*2310*/  LDCU UR28, c[0x0][0x6e4] ;  /* 0x0000dc80ff1c77ac */ /* 0x000ee20008000800 */
[----:B------:R-:W-:-:S02]  /*2320*/  ULEA UR10, UR10, UR19, 0x8 ;  /* 0x000000130a0a7291 */ /* 0x000fc4000f8e40ff */
[----:B------:R-:W-:Y:S02]  /*2330*/  USHF.L.U32 UR9, UR9, 0x8, URZ ;  /* 0x0000000809097899 */ /* 0x000fe400080006ff */
[----:B------:R-:W-:Y:S02]  /*2340*/  UIADD3.X UR37, UPT, UPT, URZ, UR27, URZ, UP1, !UPT ;  /* 0x0000001bff257290 */ /* 0x000fe40008ffe4ff */
[----:B------:R-:W-:Y:S02]  /*2350*/  UISETP.NE.AND UP0, UPT, UR29, URZ, UPT ;  /* 0x000000ff1d00728c */ /* 0x000fe4000bf05270 */
[----:B-1----:R-:W-:Y:S01]  /*2360*/  ULEA UR25, UR25, UR4, 0x18 ;  /* 0x0000000419197291 */ /* 0x002fe2000f8ec0ff */
[----:B--23--:R-:W-:Y:S11]  /*2370*/  @!P0 BRA `(.L_x_27) ;  /* 0x0000001c00108947 */ /* 0x00cff60003800000 */
.L_x_45:
[----:B------:R-:W-:Y:S01]  /*2380*/  UMOV UR31, URZ ;  /* 0x000000ff001f7c82 */ /* 0x000fe20008000000 */
[----:B------:R-:W-:Y:S01]  /*2390*/  UMOV UR30, UR17 ;  /* 0x00000011001e7c82 */ /* 0x000fe20008000000 */
[----:B------:R-:W-:-:S05]  /*23a0*/  UMOV UR8, UR12 ;  /* 0x0000000c00087c82 */ /* 0x000fca0008000000 */
.L_x_30:
[----:B------:R-:W2:Y:S01]  /*23b0*/  LDTM.x32 R36, tmem[UR30] ;  /* 0x0000001e002479ee */ /* 0x000ea200082c0000 */
[----:B-1----:R-:W1:Y:S01]  /*23c0*/  LDTM.x32 R4, tmem[UR30+0x20] ;  /* 0x0000201e000479ee */ /* 0x002e6200082c0000 */
[----:B------:R-:W-:-:S04]  /*23d0*/  USHF.R.S32.HI UR4, URZ, 0x1f, UR32 ;  /* 0x0000001fff047899 */ /* 0x000fc80008011420 */
[----:B------:R-:W-:-:S04]  /*23e0*/  ULEA.HI UR4, UR4, UR32, URZ, 0x2 ;  /* 0x0000002004047291 */ /* 0x000fc8000f8f10ff */
[----:B------:R-:W-:-:S04]  /*23f0*/  ULOP3.LUT UR4, UR4, 0xfffffffc, URZ, 0xc0, !UPT ;  /* 0xfffffffc04047892 */ /* 0x000fc8000f8ec0ff */
[----:B------:R-:W-:-:S06]  /*2400*/  UIADD3 UR4, UPT, UPT, -UR4, UR32, URZ ;  /* 0x0000002004047290 */ /* 0x000fcc000fffe1ff */
[----:B------:R-:W-:Y:S01]  /*2410*/  MOV R83, UR4 ;  /* 0x0000000400537c02 */ /* 0x000fe20008000f00 */
[----:B--2---:R-:W-:Y:S01]  /*2420*/  FMUL R69, R37, UR28 ;  /* 0x0000001c25457c20 */ /* 0x004fe20008400000 */
[----:B-1----:R-:W-:Y:S01]  /*2430*/  FMUL R73, R7, UR28 ;  /* 0x0000001c07497c20 */ /* 0x002fe20008400000 */
[----:B------:R-:W-:Y:S01]  /*2440*/  FMUL R72, R6, UR28 ;  /* 0x0000001c06487c20 */ /* 0x000fe20008400000 */
[----:B------:R-:W-:Y:S01]  /*2450*/  FMUL R3, R5, UR28 ;  /* 0x0000001c05037c20 */ /* 0x000fe20008400000 */
[----:B------:R-:W-:Y:S01]  /*2460*/  FMUL R2, R4, UR28 ;  /* 0x0000001c04027c20 */ /* 0x000fe20008400000 */
[----:B------:R-:W-:Y:S01]  /*2470*/  FMUL R68, R36, UR28 ;  /* 0x0000001c24447c20 */ /* 0x000fe20008400000 */
[----:B------:R-:W-:Y:S01]  /*2480*/  FMUL2 R84, R72.F32x2.HI_LO, -1.4426950216293334961 ;  /* 0xbfb8aa3b4854784a */ /* 0x000fe20001000000 */
[----:B------:R-:W-:Y:S01]  /*2490*/  LEA R86, R83, R74, 0xe ;  /* 0x0000004a53567211 */ /* 0x000fe200078e70ff */
[----:B------:R-:W-:Y:S01]  /*24a0*/  FMUL R71, R39, UR28 ;  /* 0x0000001c27477c20 */ /* 0x000fe20008400000 */
[----:B------:R-:W-:Y:S01]  /*24b0*/  FMUL R70, R38, UR28 ;  /* 0x0000001c26467c20 */ /* 0x000fe20008400000 */
[----:B------:R-:W1:Y:S01]  /*24c0*/  MUFU.EX2 R94, R84 ;  /* 0x00000054005e7308 */ /* 0x000e620000000800 */
[----:B------:R-:W-:Y:S01]  /*24d0*/  FMUL R41, R41, UR28 ;  /* 0x0000001c29297c20 */ /* 0x000fe20008400000 */
[----:B------:R-:W-:Y:S01]  /*24e0*/  FMUL R40, R40, UR28 ;  /* 0x0000001c28287c20 */ /* 0x000fe20008400000 */
[----:B------:R-:W-:Y:S01]  /*24f0*/  FMUL R43, R43, UR28 ;  /* 0x0000001c2b2b7c20 */ /* 0x000fe20008400000 */
[----:B------:R-:W-:Y:S01]  /*2500*/  FMUL R42, R42, UR28 ;  /* 0x0000001c2a2a7c20 */ /* 0x000fe20008400000 */
[----:B------:R-:W-:Y:S01]  /*2510*/  FMUL2 R4, R2.F32x2.HI_LO, -1.4426950216293334961 ;  /* 0xbfb8aa3b0204784a */ /* 0x000fe20001000000 */
[----:B------:R-:W-:Y:S01]  /*2520*/  F2FP.BF16.F32.PACK_AB R37, R71, R70 ;  /* 0x000000464725723e */ /* 0x000fe200000010ff */
[----:B------:R-:W-:Y:S01]  /*2530*/  FMUL R45, R45, UR28 ;  /* 0x0000001c2d2d7c20 */ /* 0x000fe20008400000 */
[----:B------:R-:W2:Y:S01]  /*2540*/  MUFU.EX2 R97, R85 ;  /* 0x0000005500617308 */ /* 0x000ea20000000800 */
[----:B------:R-:W-:Y:S01]  /*2550*/  FMUL R44, R44, UR28 ;  /* 0x0000001c2c2c7c20 */ /* 0x000fe20008400000 */
[----:B------:R-:W-:Y:S01]  /*2560*/  FMUL R47, R47, UR28 ;  /* 0x0000001c2f2f7c20 */ /* 0x000fe20008400000 */
[----:B------:R-:W-:Y:S01]  /*2570*/  FMUL R49, R49, UR28 ;  /* 0x0000001c31317c20 */ /* 0x000fe20008400000 */
[----:B------:R-:W-:Y:S01]  /*2580*/  FMUL R51, R51, UR28 ;  /* 0x0000001c33337c20 */ /* 0x000fe20008400000 */
[----:B------:R-:W-:Y:S01]  /*2590*/  FMUL R50, R50, UR28 ;  /* 0x0000001c32327c20 */ /* 0x000fe20008400000 */
[----:B------:R-:W-:Y:S01]  /*25a0*/  FMUL R48, R48, UR28 ;  /* 0x0000001c30307c20 */ /* 0x000fe20008400000 */
[----:B------:R-:W-:Y:S01]  /*25b0*/  FMUL R46, R46, UR28 ;  /* 0x0000001c2e2e7c20 */ /* 0x000fe20008400000 */
[----:B------:R3:W-:Y:S01]  /*25c0*/  MUFU.EX2 R91, R4 ;  /* 0x00000004005b7308 */ /* 0x0007e20000000800 */
[----:B------:R-:W-:Y:S01]  /*25d0*/  F2FP.BF16.F32.PACK_AB R39, R43, R42 ;  /* 0x0000002a2b27723e */ /* 0x000fe200000010ff */
[----:B------:R-:W-:Y:S01]  /*25e0*/  FMUL R11, R11, UR28 ;  /* 0x0000001c0b0b7c20 */ /* 0x000fe20008400000 */
[----:B------:R-:W-:Y:S01]  /*25f0*/  F2FP.BF16.F32.PACK_AB R38, R41, R40 ;  /* 0x000000282926723e */ /* 0x000fe200000010ff */
[----:B------:R-:W-:Y:S01]  /*2600*/  FMUL R10, R10, UR28 ;  /* 0x0000001c0a0a7c20 */ /* 0x000fe20008400000 */
[----:B------:R-:W-:Y:S01]  /*2610*/  F2FP.BF16.F32.PACK_AB R36, R69, R68 ;  /* 0x000000444524723e */ /* 0x000fe200000010ff */
[----:B------:R-:W-:Y:S01]  /*2620*/  FMUL R53, R53, UR28 ;  /* 0x0000001c35357c20 */ /* 0x000fe20008400000 */
[----:B------:R-:W-:Y:S01]  /*2630*/  F2FP.BF16.F32.PACK_AB R7, R51, R50 ;  /* 0x000000323307723e */ /* 0x000fe200000010ff */
[----:B------:R4:W5:Y:S01]  /*2640*/  MUFU.EX2 R90, R5 ;  /* 0x00000005005a7308 */ /* 0x0009620000000800 */
[----:B------:R-:W-:Y:S01]  /*2650*/  F2FP.BF16.F32.PACK_AB R6, R49, R48 ;  /* 0x000000303106723e */ /* 0x000fe200000010ff */
[----:B------:R-:W-:Y:S01]  /*2660*/  FMUL R52, R52, UR28 ;  /* 0x0000001c34347c20 */ /* 0x000fe20008400000 */
[----:B------:R-:W-:Y:S01]  /*2670*/  LEA R87, R83, R75, 0xe ;  /* 0x0000004b53577211 */ /* 0x000fe200078e70ff */
[----:B------:R-:W-:Y:S01]  /*2680*/  FMUL R55, R55, UR28 ;  /* 0x0000001c37377c20 */ /* 0x000fe20008400000 */
[----:B------:R-:W-:Y:S01]  /*2690*/  FMUL R54, R54, UR28 ;  /* 0x0000001c36367c20 */ /* 0x000fe20008400000 */
[----:B------:R-:W-:Y:S01]  /*26a0*/  FMUL R57, R57, UR28 ;  /* 0x0000001c39397c20 */ /* 0x000fe20008400000 */
[----:B------:R-:W-:Y:S01]  /*26b0*/  FMUL R56, R56, UR28 ;  /* 0x0000001c38387c20 */ /* 0x000fe20008400000 */
[----:B------:R-:W-:Y:S01]  /*26c0*/  FMUL R59, R59, UR28 ;  /* 0x0000001c3b3b7c20 */ /* 0x000fe20008400000 */
[----:B---3--:R-:W-:Y:S01]  /*26d0*/  F2FP.BF16.F32.PACK_AB R4, R45, R44 ;  /* 0x0000002c2d04723e */ /* 0x008fe200000010ff */
[----:B------:R-:W-:Y:S01]  /*26e0*/  FMUL R58, R58, UR28 ;  /* 0x0000001c3a3a7c20 */ /* 0x000fe20008400000 */
[----:B------:R3:W-:Y:S01]  /*26f0*/  STS.128 [R86], R36 ;  /* 0x0000002456007388 */ /* 0x0007e20000000c00 */
[----:B------:R-:W-:Y:S01]  /*2700*/  FMUL2 R88, R10.F32x2.HI_LO, -1.4426950216293334961 ;  /* 0xbfb8aa3b0a58784a */ /* 0x000fe20001000000 */
[----:B------:R-:W-:Y:S01]  /*2710*/  LEA R92, R83, R77, 0xe ;  /* 0x0000004d535c7211 */ /* 0x000fe200078e70ff */
[----:B------:R-:W-:Y:S01]  /*2720*/  FMUL R61, R61, UR28 ;  /* 0x0000001c3d3d7c20 */ /* 0x000fe20008400000 */
[----:B------:R-:W-:Y:S01]  /*2730*/  FMUL R63, R63, UR28 ;  /* 0x0000001c3f3f7c20 */ /* 0x000fe20008400000 */
[----:B------:R-:W-:Y:S01]  /*2740*/  FMUL R62, R62, UR28 ;  /* 0x0000001c3e3e7c20 */ /* 0x000fe20008400000 */
[----:B----4-:R-:W-:Y:S01]  /*2750*/  F2FP.BF16.F32.PACK_AB R5, R47, R46 ;  /* 0x0000002e2f05723e */ /* 0x010fe200000010ff */
[----:B------:R-:W-:Y:S01]  /*2760*/  FMUL R65, R65, UR28 ;  /* 0x0000001c41417c20 */ /* 0x000fe20008400000 */
[----:B------:R-:W-:Y:S01]  /*2770*/  FMUL R67, R67, UR28 ;  /* 0x0000001c43437c20 */ /* 0x000fe20008400000 */
[----:B------:R-:W-:Y:S01]  /*2780*/  FMUL R9, R9, UR28 ;  /* 0x0000001c09097c20 */ /* 0x000fe20008400000 */
[----:B------:R-:W-:Y:S01]  /*2790*/  FMUL R8, R8, UR28 ;  /* 0x0000001c08087c20 */ /* 0x000fe20008400000 */
[----:B------:R4:W-:Y:S01]  /*27a0*/  STS.128 [R87], R4 ;  /* 0x0000000457007388 */ /* 0x0009e20000000c00 */
[----:B------:R-:W-:Y:S01]  /*27b0*/  FMUL R66, R66, UR28 ;  /* 0x0000001c42427c20 */ /* 0x000fe20008400000 */
[----:B------:R-:W-:Y:S01]  /*27c0*/  FMUL R64, R64, UR28 ;  /* 0x0000001c40407c20 */ /* 0x000fe20008400000 */
[----:B------:R-:W-:Y:S01]  /*27d0*/  FMUL R60, R60, UR28 ;  /* 0x0000001c3c3c7c20 */ /* 0x000fe20008400000 */
[----:B------:R-:W3:Y:S01]  /*27e0*/  MUFU.EX2 R99, R88 ;  /* 0x0000005800637308 */ /* 0x000ee20000000800 */
[----:B-1----:R-:W-:Y:S01]  /*27f0*/  FADD R94, R94, 1 ;  /* 0x3f8000005e5e7421 */ /* 0x002fe20000000000 */
[----:B--2---:R-:W-:Y:S01]  /*2800*/  FADD R97, R97, 1 ;  /* 0x3f80000061617421 */ /* 0x004fe20000000000 */
[----:B------:R-:W-:-:S02]  /*2810*/  FMUL2 R84, R8.F32x2.HI_LO, -1.4426950216293334961 ;  /* 0xbfb8aa3b0854784a */ /* 0x000fc40001000000 */
[----:B------:R-:W-:Y:S01]  /*2820*/  FMUL R19, R19, UR28 ;  /* 0x0000001c13137c20 */ /* 0x000fe20008400000 */
[----:B------:R-:W-:Y:S01]  /*2830*/  FMUL R18, R18, UR28 ;  /* 0x0000001c12127c20 */ /* 0x000fe20008400000 */
[----:B-----5:R-:W-:Y:S01]  /*2840*/  FADD R90, R90, 1 ;  /* 0x3f8000005a5a7421 */ /* 0x020fe20000000000 */
[----:B------:R-:W1:Y:S01]  /*2850*/  MUFU.EX2 R98, R89 ;  /* 0x0000005900627308 */ /* 0x000e620000000800 */
[----:B------:R-:W-:Y:S01]  /*2860*/  FMUL R23, R23, UR28 ;  /* 0x0000001c17177c20 */ /* 0x000fe20008400000 */
[----:B------:R-:W-:Y:S01]  /*2870*/  FMUL R22, R22, UR28 ;  /* 0x0000001c16167c20 */ /* 0x000fe20008400000 */
[----:B------:R-:W-:Y:S01]  /*2880*/  FMUL R21, R21, UR28 ;  /* 0x0000001c15157c20 */ /* 0x000fe20008400000 */
[----:B------:R-:W-:Y:S01]  /*2890*/  FMUL R20, R20, UR28 ;  /* 0x0000001c14147c20 */ /* 0x000fe20008400000 */
[----:B------:R-:W-:Y:S01]  /*28a0*/  FMUL R29, R29, UR28 ;  /* 0x0000001c1d1d7c20 */ /* 0x000fe20008400000 */
[----:B------:R-:W-:Y:S01]  /*28b0*/  FMUL R28, R28, UR28 ;  /* 0x0000001c1c1c7c20 */ /* 0x000fe20008400000 */
[----:B------:R-:W-:Y:S01]  /*28c0*/  FMUL R31, R31, UR28 ;  /* 0x0000001c1f1f7c20 */ /* 0x000fe20008400000 */
[----:B---3--:R-:W-:Y:S01]  /*28d0*/  LEA R86, R83, R76, 0xe ;  /* 0x0000004c53567211 */ /* 0x008fe200078e70ff */
[----:B------:R-:W-:Y:S01]  /*28e0*/  MUFU.EX2 R84, R84 ;  /* 0x0000005400547308 */ /* 0x000fe20000000800 */
[----:B------:R-:W-:Y:S01]  /*28f0*/  F2FP.BF16.F32.PACK_AB R39, R67, R66 ;  /* 0x000000424327723e */ /* 0x000fe200000010ff */
[----:B------:R-:W-:Y:S01]  /*2900*/  FADD R99, R99, 1 ;  /* 0x3f80000063637421 */ /* 0x000fe20000000000 */
[----:B------:R-:W-:Y:S01]  /*2910*/  F2FP.BF16.F32.PACK_AB R38, R65, R64 ;  /* 0x000000404126723e */ /* 0x000fe200000010ff */
[----:B------:R-:W-:Y:S01]  /*2920*/  FMUL R30, R30, UR28 ;  /* 0x0000001c1e1e7c20 */ /* 0x000fe20008400000 */
[----:B------:R-:W-:Y:S01]  /*2930*/  F2FP.BF16.F32.PACK_AB R37, R63, R62 ;  /* 0x0000003e3f25723e */ /* 0x000fe200000010ff */
[----:B------:R-:W-:Y:S01]  /*2940*/  FMUL R33, R33, UR28 ;  /* 0x0000001c21217c20 */ /* 0x000fe20008400000 */
[----:B------:R-:W-:Y:S01]  /*2950*/  F2FP.BF16.F32.PACK_AB R36, R61, R60 ;  /* 0x0000003c3d24723e */ /* 0x000fe200000010ff */
[----:B------:R-:W-:Y:S01]  /*2960*/  MUFU.EX2 R85, R85 ;  /* 0x0000005500557308 */ /* 0x000fe20000000800 */
[----:B-1----:R-:W-:Y:S01]  /*2970*/  FADD R98, R98, 1 ;  /* 0x3f80000062627421 */ /* 0x002fe20000000000 */
[----:B----4-:R-:W-:Y:S01]  /*2980*/  F2FP.BF16.F32.PACK_AB R7, R59, R58 ;  /* 0x0000003a3b07723e */ /* 0x010fe200000010ff */
[----:B------:R-:W-:Y:S01]  /*2990*/  FMUL R32, R32, UR28 ;  /* 0x0000001c20207c20 */ /* 0x000fe20008400000 */
[----:B------:R-:W-:Y:S01]  /*29a0*/  F2FP.BF16.F32.PACK_AB R6, R57, R56 ;  /* 0x000000383906723e */ /* 0x000fe200000010ff */
[----:B------:R-:W-:Y:S01]  /*29b0*/  FMUL R35, R35, UR28 ;  /* 0x0000001c23237c20 */ /* 0x000fe20008400000 */
[----:B------:R-:W-:Y:S01]  /*29c0*/  F2FP.BF16.F32.PACK_AB R5, R55, R54 ;  /* 0x000000363705723e */ /* 0x000fe200000010ff */
[----:B------:R-:W-:Y:S01]  /*29d0*/  FMUL R34, R34, UR28 ;  /* 0x0000001c22227c20 */ /* 0x000fe20008400000 */
[----:B------:R-:W-:-:S05]  /*29e0*/  F2FP.BF16.F32.PACK_AB R4, R53, R52 ;  /* 0x000000343504723e */ /* 0x000fca00000010ff */
[----:B------:R1:W-:Y:S04]  /*29f0*/  STS.128 [R86], R4 ;  /* 0x0000000456007388 */ /* 0x0003e80000000c00 */
[----:B------:R2:W-:Y:S01]  /*2a00*/  STS.128 [R92], R36 ;  /* 0x000000245c007388 */ /* 0x0005e20000000c00 */
[----:B-1----:R-:W-:Y:S01]  /*2a10*/  FMUL R5, R13, UR28 ;  /* 0x0000001c0d057c20 */ /* 0x002fe20008400000 */
[----:B------:R-:W-:Y:S01]  /*2a20*/  FMUL R4, R12, UR28 ;  /* 0x0000001c0c047c20 */ /* 0x000fe20008400000 */
[----:B------:R-:W-:Y:S01]  /*2a30*/  FMUL R13, R17, UR28 ;  /* 0x0000001c110d7c20 */ /* 0x000fe20008400000 */
[----:B------:R-:W-:Y:S01]  /*2a40*/  FMUL R12, R16, UR28 ;  /* 0x0000001c100c7c20 */ /* 0x000fe20008400000 */
[----:B------:R-:W-:Y:S01]  /*2a50*/  FMUL R7, R15, UR28 ;  /* 0x0000001c0f077c20 */ /* 0x000fe20008400000 */
[----:B------:R-:W-:Y:S01]  /*2a60*/  FMUL R6, R14, UR28 ;  /* 0x0000001c0e067c20 */ /* 0x000fe20008400000 */
[----:B------:R-:W-:Y:S01]  /*2a70*/  MUFU.RCP R16, R94 ;  /* 0x0000005e00107308 */ /* 0x000fe20000001000 */
[----:B------:R-:W-:-:S02]  /*2a80*/  FMUL2 R86, R4.F32x2.HI_LO, -1.4426950216293334961 ;  /* 0xbfb8aa3b0456784a */ /* 0x000fc40001000000 */
[----:B--2---:R-:W-:Y:S02]  /*2a90*/  FMUL2 R38, R6.F32x2.HI_LO, -1.4426950216293334961 ;  /* 0xbfb8aa3b0626784a */ /* 0x004fe40001000000 */
[----:B------:R-:W-:Y:S02]  /*2aa0*/  FMUL2 R36, R12.F32x2.HI_LO, -1.4426950216293334961 ;  /* 0xbfb8aa3b0c24784a */ /* 0x000fe40001000000 */
[----:B------:R-:W-:Y:S01]  /*2ab0*/  FADD R14, R91, 1 ;  /* 0x3f8000005b0e7421 */ /* 0x000fe20000000000 */
[----:B------:R-:W1:Y:S08]  /*2ac0*/  MUFU.RCP R17, R97 ;  /* 0x0000006100117308 */ /* 0x000e700000001000 */
[----:B------:R-:W-:Y:S08]  /*2ad0*/  MUFU.EX2 R93, R38 ;  /* 0x00000026005d7308 */ /* 0x000ff00000000800 */
[----:B------:R2:W-:Y:S01]  /*2ae0*/  MUFU.EX2 R92, R39 ;  /* 0x00000027005c7308 */ /* 0x0005e20000000800 */
[----:B-1----:R-:W-:-:S04]  /*2af0*/  FMUL2 R16, R16.F32x2.HI_LO, R72.F32x2.HI_LO ;  /* 0x000000481010724a */ /* 0x002fc80000000000 */
[----:B------:R-:W-:Y:S02]  /*2b00*/  FMUL2 R16, R16.F32x2.HI_LO, R70.F32x2.HI_LO ;  /* 0x000000461010724a */ /* 0x000fe40000000000 */
[----:B------:R-:W-:Y:S01]  /*2b10*/  FADD R70, R85, 1 ;  /* 0x3f80000055467421 */ /* 0x000fe20000000000 */
[----:B------:R-:W-:Y:S08]  /*2b20*/  MUFU.EX2 R95, R87 ;  /* 0x00000057005f7308 */ /* 0x000ff00000000800 */
[----:B------:R1:W-:Y:S01]  /*2b30*/  MUFU.EX2 R87, R36 ;  /* 0x0000002400577308 */ /* 0x0003e20000000800 */
[----:B--2---:R-:W-:-:S07]  /*2b40*/  FMUL2 R38, R18.F32x2.HI_LO, -1.4426950216293334961 ;  /* 0xbfb8aa3b1226784a */ /* 0x004fce0001000000 */
[----:B------:R-:W2:Y:S08]  /*2b50*/  MUFU.EX2 R88, R38 ;  /* 0x0000002600587308 */ /* 0x000eb00000000800 */
[----:B------:R-:W3:Y:S01]  /*2b60*/  MUFU.EX2 R94, R39 ;  /* 0x00000027005e7308 */ /* 0x000ee20000000800 */
[----:B-1----:R-:W-:-:S07]  /*2b70*/  FADD R36, R84, 1 ;  /* 0x3f80000054247421 */ /* 0x002fce0000000000 */
[----:B------:R-:W-:Y:S01]  /*2b80*/  MUFU.RCP R38, R99 ;  /* 0x0000006300267308 */ /* 0x000fe20000001000 */
[----:B--2---:R-:W-:-:S07]  /*2b90*/  FADD R88, R88, 1 ;  /* 0x3f80000058587421 */ /* 0x004fce0000000000 */
[----:B------:R-:W1:Y:S01]  /*2ba0*/  MUFU.RCP R39, R98 ;  /* 0x0000006200277308 */ /* 0x000e620000001000 */
[----:B---3--:R-:W-:-:S07]  /*2bb0*/  FADD R94, R94, 1 ;  /* 0x3f8000005e5e7421 */ /* 0x008fce0000000000 */
[----:B------:R-:W2:Y:S08]  /*2bc0*/  MUFU.EX2 R96, R86 ;  /* 0x0000005600607308 */ /* 0x000eb00000000800 */
[----:B------:R-:W3:Y:S01]  /*2bd0*/  MUFU.EX2 R89, R37 ;  /* 0x0000002500597308 */ /* 0x000ee20000000800 */
[----:B-1----:R-:W-:Y:S01]  /*2be0*/  FMUL2 R38, R38.F32x2.HI_LO, R10.F32x2.HI_LO ;  /* 0x0000000a2626724a */ /* 0x002fe20000000000 */
[----:B------:R-:W-:-:S02]  /*2bf0*/  F2FP.BF16.F32.PACK_AB R11, R11, R10 ;  /* 0x0000000a0b0b723e */ /* 0x000fc400000010ff */
[----:B------:R-:W-:Y:S01]  /*2c00*/  F2FP.BF16.F32.PACK_AB R10, R9, R8 ;  /* 0x00000008090a723e */ /* 0x000fe200000010ff */
[----:B------:R-:W-:-:S03]  /*2c10*/  FMUL2 R38, R38.F32x2.HI_LO, R42.F32x2.HI_LO ;  /* 0x0000002a2626724a */ /* 0x000fc60000000000 */
[----:B------:R-:W-:Y:S01]  /*2c20*/  MUFU.RCP R36, R36 ;  /* 0x0000002400247308 */ /* 0x000fe20000001000 */
[----:B--2---:R-:W-:Y:S01]  /*2c30*/  FADD R42, R96, 1 ;  /* 0x3f800000602a7421 */ /* 0x004fe20000000000 */
[----:B------:R-:W-:Y:S01]  /*2c40*/  FADD R96, R95, 1 ;  /* 0x3f8000005f607421 */ /* 0x000fe20000000000 */
[----:B------:R-:W-:Y:S01]  /*2c50*/  FADD R95, R93, 1 ;  /* 0x3f8000005d5f7421 */ /* 0x000fe20000000000 */
[----:B------:R-:W-:-:S04]  /*2c60*/  FADD R93, R92, 1 ;  /* 0x3f8000005c5d7421 */ /* 0x000fc80000000000 */
[----:B------:R-:W1:Y:S01]  /*2c70*/  MUFU.RCP R37, R70 ;  /* 0x0000004600257308 */ /* 0x000e620000001000 */
[----:B---3--:R-:W-:-:S07]  /*2c80*/  FADD R89, R89, 1 ;  /* 0x3f80000059597421 */ /* 0x008fce0000000000 */
[----:B------:R-:W-:Y:S08]  /*2c90*/  MUFU.RCP R42, R42 ;  /* 0x0000002a002a7308 */ /* 0x000ff00000001000 */
[----:B------:R-:W2:Y:S01]  /*2ca0*/  MUFU.RCP R43, R96 ;  /* 0x00000060002b7308 */ /* 0x000ea20000001000 */
[----:B-1----:R-:W-:Y:S02]  /*2cb0*/  FMUL2 R36, R36.F32x2.HI_LO, R8.F32x2.HI_LO ;  /* 0x000000082424724a */ /* 0x002fe40000000000 */
[----:B------:R-:W-:-:S02]  /*2cc0*/  FMUL2 R70, R22.F32x2.HI_LO, -1.4426950216293334961 ;  /* 0xbfb8aa3b1646784a */ /* 0x000fc40001000000 */
[----:B------:R-:W-:Y:S02]  /*2cd0*/  FMUL2 R36, R36.F32x2.HI_LO, R40.F32x2.HI_LO ;  /* 0x000000282424724a */ /* 0x000fe40000000000 */
[----:B------:R-:W-:Y:S01]  /*2ce0*/  FMUL R41, R25, UR28 ;  /* 0x0000001c19297c20 */ /* 0x000fe20008400000 */
[----:B------:R-:W-:Y:S01]  /*2cf0*/  MUFU.RCP R14, R14 ;  /* 0x0000000e000e7308 */ /* 0x000fe20000001000 */
[----:B------:R-:W-:Y:S01]  /*2d00*/  FMUL R40, R24, UR28 ;  /* 0x0000001c18287c20 */ /* 0x000fe20008400000 */
[----:B------:R-:W-:-:S06]  /*2d10*/  FMUL2 R8, R34.F32x2.HI_LO, -1.4426950216293334961 ;  /* 0xbfb8aa3b2208784a */ /* 0x000fcc0001000000 */
[----:B------:R-:W1:Y:S01]  /*2d20*/  MUFU.RCP R15, R90 ;  /* 0x0000005a000f7308 */ /* 0x000e620000001000 */
[----:B--2---:R-:W-:-:S04]  /*2d30*/  FMUL2 R42, R42.F32x2.HI_LO, R4.F32x2.HI_LO ;  /* 0x000000042a2a724a */ /* 0x004fc80000000000 */
[----:B------:R-:W-:Y:S02]  /*2d40*/  FMUL2 R42, R42.F32x2.HI_LO, R44.F32x2.HI_LO ;  /* 0x0000002c2a2a724a */ /* 0x000fe40000000000 */
[----:B------:R-:W-:Y:S01]  /*2d50*/  FMUL R44, R26, UR28 ;  /* 0x0000001c1a2c7c20 */ /* 0x000fe20008400000 */
[----:B------:R-:W-:Y:S01]  /*2d60*/  MUFU.RCP R24, R95 ;  /* 0x0000005f00187308 */ /* 0x000fe20000001000 */
[----:B------:R-:W-:Y:S01]  /*2d70*/  FADD R26, R87, 1 ;  /* 0x3f800000571a7421 */ /* 0x000fe20000000000 */
[----:B------:R-:W-:-:S06]  /*2d80*/  FMUL R45, R27, UR28 ;  /* 0x0000001c1b2d7c20 */ /* 0x000fcc0008400000 */
[----:B------:R-:W2:Y:S01]  /*2d90*/  MUFU.RCP R25, R93 ;  /* 0x0000005d00197308 */ /* 0x000ea20000001000 */
[----:B-1----:R-:W-:-:S04]  /*2da0*/  FMUL2 R14, R14.F32x2.HI_LO, R2.F32x2.HI_LO ;  /* 0x000000020e0e724a */ /* 0x002fc80000000000 */
[----:B------:R-:W-:Y:S02]  /*2db0*/  FMUL2 R14, R14.F32x2.HI_LO, R68.F32x2.HI_LO ;  /* 0x000000440e0e724a */ /* 0x000fe40000000000 */
[----:B------:R-:W-:Y:S01]  /*2dc0*/  FMUL2 R68, R20.F32x2.HI_LO, -1.4426950216293334961 ;  /* 0xbfb8aa3b1444784a */ /* 0x000fe20001000000 */
[----:B------:R-:W1:Y:S08]  /*2dd0*/  MUFU.EX2 R86, R70 ;  /* 0x0000004600567308 */ /* 0x000e700000000800 */
[----:B------:R3:W4:Y:S01]  /*2de0*/  MUFU.EX2 R90, R71 ;  /* 0x00000047005a7308 */ /* 0x0007220000000800 */
[----:B--2---:R-:W-:-:S04]  /*2df0*/  FMUL2 R24, R24.F32x2.HI_LO, R6.F32x2.HI_LO ;  /* 0x000000061818724a */ /* 0x004fc80000000000 */
[----:B------:R-:W-:-:S03]  /*2e00*/  FMUL2 R46, R24.F32x2.HI_LO, R46.F32x2.HI_LO ;  /* 0x0000002e182e724a */ /* 0x000fc60000000000 */
[----:B------:R-:W-:Y:S01]  /*2e10*/  MUFU.RCP R26, R26 ;  /* 0x0000001a001a7308 */ /* 0x000fe20000001000 */
[----:B-1----:R-:W-:-:S07]  /*2e20*/  FADD R86, R86, 1 ;  /* 0x3f80000056567421 */ /* 0x002fce0000000000 */
[----:B------:R-:W1:Y:S01]  /*2e30*/  MUFU.RCP R27, R89 ;  /* 0x00000059001b7308 */ /* 0x000e620000001000 */
[----:B---3--:R-:W-:Y:S02]  /*2e40*/  FMUL2 R70, R44.F32x2.HI_LO, -1.4426950216293334961 ;  /* 0xbfb8aa3b2c46784a */ /* 0x008fe40001000000 */
[----:B----4-:R-:W-:-:S05]  /*2e50*/  FADD R87, R90, 1 ;  /* 0x3f8000005a577421 */ /* 0x010fca0000000000 */
[----:B------:R-:W-:Y:S08]  /*2e60*/  MUFU.RCP R24, R88 ;  /* 0x0000005800187308 */ /* 0x000ff00000001000 */
[----:B------:R-:W2:Y:S01]  /*2e70*/  MUFU.RCP R25, R94 ;  /* 0x0000005e00197308 */ /* 0x000ea20000001000 */
[----:B-1----:R-:W-:-:S04]  /*2e80*/  FMUL2 R26, R26.F32x2.HI_LO, R12.F32x2.HI_LO ;  /* 0x0000000c1a1a724a */ /* 0x002fc80000000000 */
[----:B------:R-:W-:Y:S02]  /*2e90*/  FMUL2 R48, R26.F32x2.HI_LO, R48.F32x2.HI_LO ;  /* 0x000000301a30724a */ /* 0x000fe40000000000 */
[----:B------:R-:W-:Y:S01]  /*2ea0*/  FMUL2 R26, R30.F32x2.HI_LO, -1.4426950216293334961 ;  /* 0xbfb8aa3b1e1a784a */ /* 0x000fe20001000000 */
[----:B------:R-:W1:Y:S08]  /*2eb0*/  MUFU.EX2 R84, R68 ;  /* 0x0000004400547308 */ /* 0x000e700000000800 */
[----:B------:R3:W4:Y:S01]  /*2ec0*/  MUFU.EX2 R85, R69 ;  /* 0x0000004500557308 */ /* 0x0007220000000800 */
[----:B--2---:R-:W-:-:S04]  /*2ed0*/  FMUL2 R24, R24.F32x2.HI_LO, R18.F32x2.HI_LO ;  /* 0x000000121818724a */ /* 0x004fc80000000000 */
[----:B------:R-:W-:Y:S02]  /*2ee0*/  FMUL2 R50, R24.F32x2.HI_LO, R50.F32x2.HI_LO ;  /* 0x000000321832724a */ /* 0x000fe40000000000 */
[----:B------:R-:W-:Y:S01]  /*2ef0*/  FMUL2 R24, R32.F32x2.HI_LO, -1.4426950216293334961 ;  /* 0xbfb8aa3b2018784a */ /* 0x000fe20001000000 */
[----:B------:R-:W2:Y:S01]  /*2f00*/  MUFU.EX2 R70, R70 ;  /* 0x0000004600467308 */ /* 0x000ea20000000800 */
[----:B-1----:R-:W-:-:S07]  /*2f10*/  FADD R88, R84, 1 ;  /* 0x3f80000054587421 */ /* 0x002fce0000000000 */
[----:B------:R-:W-:Y:S01]  /*2f20*/  MUFU.EX2 R71, R71 ;  /* 0x0000004700477308 */ /* 0x000fe20000000800 */
[----:B---3--:R-:W-:Y:S02]  /*2f30*/  FMUL2 R68, R40.F32x2.HI_LO, -1.4426950216293334961 ;  /* 0xbfb8aa3b2844784a */ /* 0x008fe40001000000 */
[----:B----4-:R-:W-:-:S05]  /*2f40*/  FADD R89, R85, 1 ;  /* 0x3f80000055597421 */ /* 0x010fca0000000000 */
[----:B------:R-:W1:Y:S01]  /*2f50*/  MUFU.EX2 R91, R68 ;  /* 0x00000044005b7308 */ /* 0x000e620000000800 */
[----:B--2---:R-:W-:-:S07]  /*2f60*/  FADD R90, R70, 1 ;  /* 0x3f800000465a7421 */ /* 0x004fce0000000000 */
[----:B------:R2:W3:Y:S08]  /*2f70*/  MUFU.EX2 R92, R69 ;  /* 0x00000045005c7308 */ /* 0x0004f00000000800 */
[----:B------:R-:W-:Y:S01]  /*2f80*/  MUFU.EX2 R27, R27 ;  /* 0x0000001b001b7308 */ /* 0x000fe20000000800 */
[----:B-1----:R-:W-:Y:S01]  /*2f90*/  FADD R84, R91, 1 ;  /* 0x3f8000005b547421 */ /* 0x002fe20000000000 */
[----:B------:R-:W-:-:S06]  /*2fa0*/  FADD R91, R71, 1 ;  /* 0x3f800000475b7421 */ /* 0x000fcc0000000000 */
[----:B------:R-:W-:Y:S01]  /*2fb0*/  MUFU.EX2 R25, R25 ;  /* 0x0000001900197308 */ /* 0x000fe20000000800 */
[----:B--2---:R-:W-:Y:S02]  /*2fc0*/  FMUL2 R68, R28.F32x2.HI_LO, -1.4426950216293334961 ;  /* 0xbfb8aa3b1c44784a */ /* 0x004fe40001000000 */
[----:B---3--:R-:W-:-:S05]  /*2fd0*/  FADD R85, R92, 1 ;  /* 0x3f8000005c557421 */ /* 0x008fca0000000000 */
[----:B------:R-:W1:Y:S08]  /*2fe0*/  MUFU.EX2 R69, R69 ;  /* 0x0000004500457308 */ /* 0x000e700000000800 */
[----:B------:R2:W3:Y:S08]  /*2ff0*/  MUFU.EX2 R94, R8 ;  /* 0x00000008005e7308 */ /* 0x0004f00000000800 */
[----:B------:R-:W4:Y:S01]  /*3000*/  MUFU.EX2 R93, R9 ;  /* 0x00000009005d7308 */ /* 0x000f220000000800 */
[----:B-1----:R-:W-:Y:S01]  /*3010*/  FADD R71, R69, 1 ;  /* 0x3f80000045477421 */ /* 0x002fe20000000000 */
[----:B------:R-:W-:Y:S01]  /*3020*/  FADD R69, R27, 1 ;  /* 0x3f8000001b457421 */ /* 0x000fe20000000000 */
[----:B------:R-:W-:-:S05]  /*3030*/  F2FP.BF16.F32.PACK_AB R27, R19, R18 ;  /* 0x00000012131b723e */ /* 0x000fca00000010ff */
[----:B------:R-:W-:Y:S01]  /*3040*/  MUFU.RCP R90, R90 ;  /* 0x0000005a005a7308 */ /* 0x000fe20000001000 */
[----:B--2---:R-:W-:Y:S01]  /*3050*/  F2FP.BF16.F32.PACK_AB R8, R3, R2 ;  /* 0x000000020308723e */ /* 0x004fe200000010ff */
[----:B------:R-:W-:Y:S01]  /*3060*/  FADD R3, R25, 1 ;  /* 0x3f80000019037421 */ /* 0x000fe20000000000 */
[----:B------:R-:W-:Y:S01]  /*3070*/  F2FP.BF16.F32.PACK_AB R25, R7, R6 ;  /* 0x000000060719723e */ /* 0x000fe200000010ff */
[----:B---3--:R-:W-:Y:S01]  /*3080*/  FADD R18, R94, 1 ;  /* 0x3f8000005e127421 */ /* 0x008fe20000000000 */
[----:B------:R-:W-:Y:S02]  /*3090*/  F2FP.BF16.F32.PACK_AB R7, R45, R44 ;  /* 0x0000002c2d07723e */ /* 0x000fe400000010ff */
[----:B------:R-:W-:Y:S01]  /*30a0*/  F2FP.BF16.F32.PACK_AB R6, R41, R40 ;  /* 0x000000282906723e */ /* 0x000fe200000010ff */
[----:B------:R-:W1:Y:S01]  /*30b0*/  MUFU.RCP R91, R91 ;  /* 0x0000005b005b7308 */ /* 0x000e620000001000 */
[----:B----4-:R-:W-:Y:S01]  /*30c0*/  FADD R19, R93, 1 ;  /* 0x3f8000005d137421 */ /* 0x010fe20000000000 */
[----:B------:R-:W-:-:S06]  /*30d0*/  F2FP.BF16.F32.PACK_AB R9, R73, R72 ;  /* 0x000000484909723e */ /* 0x000fcc00000010ff */
[----:B------:R-:W2:Y:S08]  /*30e0*/  MUFU.EX2 R24, R24 ;  /* 0x0000001800187308 */ /* 0x000eb00000000800 */
[----:B------:R-:W3:Y:S01]  /*30f0*/  MUFU.EX2 R68, R68 ;  /* 0x0000004400447308 */ /* 0x000ee20000000800 */
[----:B-1----:R-:W-:Y:S01]  /*3100*/  FMUL2 R90, R90.F32x2.HI_LO, R44.F32x2.HI_LO ;  /* 0x0000002c5a5a724a */ /* 0x002fe20000000000 */
[----:B------:R-:W-:-:S03]  /*3110*/  LEA R44, R83, R82, 0xe ;  /* 0x00000052532c7211 */ /* 0x000fc600078e70ff */
[----:B------:R-:W-:-:S03]  /*3120*/  FMUL2 R90, R90.F32x2.HI_LO, R58.F32x2.HI_LO ;  /* 0x0000003a5a5a724a */ /* 0x000fc60000000000 */
[----:B------:R-:W-:Y:S01]  /*3130*/  MUFU.RCP R84, R84 ;  /* 0x0000005400547308 */ /* 0x000fe20000001000 */
[----:B--2---:R-:W-:Y:S01]  /*3140*/  FADD R2, R24, 1 ;  /* 0x3f80000018027421 */ /* 0x004fe20000000000 */
[----:B------:R-:W-:Y:S02]  /*3150*/  F2FP.BF16.F32.PACK_AB R24, R5, R4 ;  /* 0x000000040518723e */ /* 0x000fe400000010ff */
[----:B------:R-:W-:-:S04]  /*3160*/  IADD3 R4, PT, PT, R44, 0x40, RZ ;  /* 0x000000402c047810 */ /* 0x000fc80007ffe0ff */
[----:B------:R-:W1:Y:S01]  /*3170*/  MUFU.RCP R85, R85 ;  /* 0x0000005500557308 */ /* 0x000e620000001000 */
[----:B---3--:R-:W-:Y:S01]  /*3180*/  FADD R70, R68, 1 ;  /* 0x3f80000044467421 */ /* 0x008fe20000000000 */
[----:B------:R-:W-:-:S06]  /*3190*/  SHF.R.U32.HI R5, RZ, 0x3, R4 ;  /* 0x00000003ff057819 */ /* 0x000fcc0000011604 */
[----:B------:R-:W-:Y:S08]  /*31a0*/  MUFU.RCP R86, R86 ;  /* 0x0000005600567308 */ /* 0x000ff00000001000 */
[----:B------:R-:W2:Y:S01]  /*31b0*/  MUFU.RCP R87, R87 ;  /* 0x0000005700577308 */ /* 0x000ea20000001000 */
[----:B-1----:R-:W-:Y:S01]  /*31c0*/  FMUL2 R84, R84.F32x2.HI_LO, R40.F32x2.HI_LO ;  /* 0x000000285454724a */ /* 0x002fe20000000000 */
[----:B------:R-:W-:-:S02]  /*31d0*/  LOP3.LUT R41, R4, 0x70, R5, 0x78, !PT ;  /* 0x0000007004297812 */ /* 0x000fc400078e7805 */
[----:B------:R-:W-:Y:S01]  /*31e0*/  IADD3 R40, PT, PT, R44, 0x50, RZ ;  /* 0x000000502c287810 */ /* 0x000fe20007ffe0ff */
[----:B------:R-:W-:Y:S01]  /*31f0*/  FMUL2 R56, R84.F32x2.HI_LO, R56.F32x2.HI_LO ;  /* 0x000000385438724a */ /* 0x000fe20000000000 */
[----:B------:R-:W-:Y:S01]  /*3200*/  F2FP.BF16.F32.PACK_AB R5, R23, R22 ;  /* 0x000000161705723e */ /* 0x000fe200000010ff */
[----:B------:R1:W-:Y:S01]  /*3210*/  STS.128 [R41], R8 ;  /* 0x0000000829007388 */ /* 0x0003e20000000c00 */
[----:B------:R-:W-:Y:S01]  /*3220*/  MUFU.RCP R18, R18 ;  /* 0x0000001200127308 */ /* 0x000fe20000001000 */
[----:B------:R-:W-:-:S07]  /*3230*/  F2FP.BF16.F32.PACK_AB R4, R21, R20 ;  /* 0x000000141504723e */ /* 0x000fce00000010ff */
[----:B------:R-:W3:Y:S01]  /*3240*/  MUFU.RCP R19, R19 ;  /* 0x0000001300137308 */ /* 0x000ee20000001000 */
[----:B--2---:R-:W-:Y:S01]  /*3250*/  FMUL2 R86, R86.F32x2.HI_LO, R22.F32x2.HI_LO ;  /* 0x000000165656724a */ /* 0x004fe20000000000 */
[----:B------:R-:W-:Y:S02]  /*3260*/  SHF.R.U32.HI R23, RZ, 0x3, R40 ;  /* 0x00000003ff177819 */ /* 0x000fe40000011628 */
[----:B------:R-:W-:Y:S01]  /*3270*/  F2FP.BF16.F32.PACK_AB R22, R57, R56 ;  /* 0x000000383916723e */ /* 0x000fe200000010ff */
[----:B------:R-:W-:Y:S01]  /*3280*/  FMUL2 R54, R86.F32x2.HI_LO, R54.F32x2.HI_LO ;  /* 0x000000365636724a */ /* 0x000fe20000000000 */
[----:B------:R-:W-:Y:S02]  /*3290*/  LOP3.LUT R23, R40, 0x70, R23, 0x78, !PT ;  /* 0x0000007028177812 */ /* 0x000fe400078e7817 */
[----:B------:R-:W2:Y:S08]  /*32a0*/  MUFU.EX2 R26, R26 ;  /* 0x0000001a001a7308 */ /* 0x000eb00000000800 */
[----:B------:R-:W-:Y:S01]  /*32b0*/  MUFU.RCP R2, R2 ;  /* 0x0000000200027308 */ /* 0x000fe20000001000 */
[----:B---3--:R-:W-:Y:S01]  /*32c0*/  FMUL2 R18, R18.F32x2.HI_LO, R34.F32x2.HI_LO ;  /* 0x000000221212724a */ /* 0x008fe20000000000 */
[----:B------:R-:W-:-:S02]  /*32d0*/  F2FP.BF16.F32.PACK_AB R35, R35, R34 ;  /* 0x000000222323723e */ /* 0x000fc400000010ff */
[----:B------:R-:W-:Y:S01]  /*32e0*/  F2FP.BF16.F32.PACK_AB R34, R33, R32 ;  /* 0x000000202122723e */ /* 0x000fe200000010ff */
[----:B------:R-:W-:Y:S01]  /*32f0*/  FMUL2 R18, R18.F32x2.HI_LO, R66.F32x2.HI_LO ;  /* 0x000000421212724a */ /* 0x000fe20000000000 */
[C---:B-1----:R-:W-:Y:S02]  /*3300*/  IADD3 R8, PT, PT, R44.reuse, 0x60, RZ ;  /* 0x000000602c087810 */ /* 0x042fe40007ffe0ff */
[----:B------:R-:W1:Y:S01]  /*3310*/  MUFU.RCP R3, R3 ;  /* 0x0000000300037308 */ /* 0x000e620000001000 */
[----:B------:R-:W-:Y:S01]  /*3320*/  IADD3 R44, PT, PT, R44, 0x70, RZ ;  /* 0x000000702c2c7810 */ /* 0x000fe20007ffe0ff */
[----:B--2---:R-:W-:Y:S01]  /*3330*/  FADD R68, R26, 1 ;  /* 0x3f8000001a447421 */ /* 0x004fe20000000000 */
[----:B------:R-:W-:Y:S02]  /*3340*/  SHF.R.U32.HI R11, RZ, 0x3, R8 ;  /* 0x00000003ff0b7819 */ /* 0x000fe40000011608 */
[----:B------:R-:W-:Y:S02]  /*3350*/  SHF.R.U32.HI R9, RZ, 0x3, R44 ;  /* 0x00000003ff097819 */ /* 0x000fe4000001162c */
[----:B------:R-:W-:Y:S01]  /*3360*/  F2FP.BF16.F32.PACK_AB R26, R13, R12 ;  /* 0x0000000c0d1a723e */ /* 0x000fe200000010ff */
[----:B------:R-:W-:Y:S04]  /*3370*/  MUFU.RCP R70, R70 ;  /* 0x0000004600467308 */ /* 0x000fe80000001000 */
[----:B------:R2:W-:Y:S04]  /*3380*/  STS.128 [R23], R24 ;  /* 0x0000001817007388 */ /* 0x0005e80000000c00 */
[----:B------:R-:W3:Y:S01]  /*3390*/  MUFU.RCP R71, R71 ;  /* 0x0000004700477308 */ /* 0x000ee20000001000 */
[----:B-1----:R-:W-:Y:S01]  /*33a0*/  FMUL2 R2, R2.F32x2.HI_LO, R32.F32x2.HI_LO ;  /* 0x000000200202724a */ /* 0x002fe20000000000 */
[----:B------:R-:W-:-:S02]  /*33b0*/  F2FP.BF16.F32.PACK_AB R32, R29, R28 ;  /* 0x0000001c1d20723e */ /* 0x000fc400000010ff */
[----:B------:R-:W-:Y:S01]  /*33c0*/  F2FP.BF16.F32.PACK_AB R33, R31, R30 ;  /* 0x0000001e1f21723e */ /* 0x000fe200000010ff */
[----:B------:R-:W-:-:S03]  /*33d0*/  FMUL2 R2, R2.F32x2.HI_LO, R64.F32x2.HI_LO ;  /* 0x000000400202724a */ /* 0x000fc60000000000 */
[----:B------:R-:W-:Y:S02]  /*33e0*/  MUFU.RCP R88, R88 ;  /* 0x0000005800587308 */ /* 0x000fe40000001000 */
[----:B------:R-:W-:Y:S02]  /*33f0*/  F2FP.BF16.F32.PACK_AB R10, R3, R2 ;  /* 0x00000002030a723e */ /* 0x000fe400000010ff */
[C---:B------:R-:W-:Y:S02]  /*3400*/  LEA R3, R83.reuse, R79, 0xd ;  /* 0x0000004f53037211 */ /* 0x040fe400078e68ff */
[----:B------:R-:W-:Y:S02]  /*3410*/  LEA R2, R83, R80, 0xd ;  /* 0x0000005053027211 */ /* 0x000fe400078e68ff */
[----:B------:R-:W1:Y:S01]  /*3420*/  MUFU.RCP R89, R89 ;  /* 0x0000005900597308 */ /* 0x000e620000001000 */
[----:B---3--:R-:W-:Y:S01]  /*3430*/  FMUL2 R70, R70.F32x2.HI_LO, R28.F32x2.HI_LO ;  /* 0x0000001c4646724a */ /* 0x008fe20000000000 */
[----:B------:R-:W-:-:S02]  /*3440*/  LOP3.LUT R29, R8, 0x70, R11, 0x78, !PT ;  /* 0x00000070081d7812 */ /* 0x000fc400078e780b */
[----:B------:R-:W-:Y:S01]  /*3450*/  LOP3.LUT R28, R44, 0x70, R9, 0x78, !PT ;  /* 0x000000702c1c7812 */ /* 0x000fe200078e7809 */
[----:B------:R-:W-:Y:S01]  /*3460*/  FMUL2 R70, R70.F32x2.HI_LO, R60.F32x2.HI_LO ;  /* 0x0000003c4646724a */ /* 0x000fe20000000000 */
[----:B------:R-:W-:Y:S01]  /*3470*/  F2FP.BF16.F32.PACK_AB R11, R19, R18 ;  /* 0x00000012130b723e */ /* 0x000fe200000010ff */
[----:B------:R3:W-:Y:S01]  /*3480*/  STS.128 [R29], R4 ;  /* 0x000000041d007388 */ /* 0x0007e20000000c00 */
[----:B------:R-:W-:Y:S02]  /*3490*/  MUFU.RCP R68, R68 ;  /* 0x0000004400447308 */ /* 0x000fe40000001000 */
[----:B------:R-:W-:Y:S01]  /*34a0*/  F2FP.BF16.F32.PACK_AB R8, R71, R70 ;  /* 0x000000464708723e */ /* 0x000fe200000010ff */
[----:B------:R3:W-:Y:S01]  /*34b0*/  STS.128 [R28], R32 ;  /* 0x000000201c007388 */ /* 0x0007e20000000c00 */
[----:B--2---:R-:W-:Y:S02]  /*34c0*/  F2FP.BF16.F32.PACK_AB R23, R91, R90 ;  /* 0x0000005a5b17723e */ /* 0x004fe400000010ff */
[----:B------:R-:W-:Y:S01]  /*34d0*/  F2FP.BF16.F32.PACK_AB R24, R43, R42 ;  /* 0x0000002a2b18723e */ /* 0x000fe200000010ff */
[----:B------:R2:W-:Y:S06]  /*34e0*/  MEMBAR.ALL.CTA ;  /* 0x0000000000007992 */ /* 0x0005ec0000008000 */
[----:B--2---:R-:W2:Y:S01]  /*34f0*/  FENCE.VIEW.ASYNC.S ;  /* 0x00000000000073c6 */ /* 0x004ea20000000000 */
[----:B------:R-:W4:Y:S01]  /*3500*/  MUFU.RCP R69, R69 ;  /* 0x0000004500457308 */ /* 0x000f220000001000 */
[----:B-1----:R-:W-:Y:S01]  /*3510*/  FMUL2 R12, R88.F32x2.HI_LO, R20.F32x2.HI_LO ;  /* 0x00000014580c724a */ /* 0x002fe20000000000 */
[----:B------:R-:W-:-:S02]  /*3520*/  F2FP.BF16.F32.PACK_AB R21, R55, R54 ;  /* 0x000000363715723e */ /* 0x000fc400000010ff */
[----:B------:R-:W-:Y:S01]  /*3530*/  F2FP.BF16.F32.PACK_AB R25, R47, R46 ;  /* 0x0000002e2f19723e */ /* 0x000fe200000010ff */
[----:B------:R-:W-:Y:S01]  /*3540*/  FMUL2 R12, R12.F32x2.HI_LO, R52.F32x2.HI_LO ;  /* 0x000000340c0c724a */ /* 0x000fe20000000000 */
[----:B------:R-:W-:Y:S02]  /*3550*/  F2FP.BF16.F32.PACK_AB R26, R49, R48 ;  /* 0x00000030311a723e */ /* 0x000fe400000010ff */
[----:B------:R-:W-:Y:S02]  /*3560*/  F2FP.BF16.F32.PACK_AB R27, R51, R50 ;  /* 0x00000032331b723e */ /* 0x000fe400000010ff */
[----:B------:R-:W-:Y:S02]  /*3570*/  F2FP.BF16.F32.PACK_AB R20, R13, R12 ;  /* 0x0000000c0d14723e */ /* 0x000fe400000010ff */
[----:B------:R-:W-:Y:S02]  /*3580*/  F2FP.BF16.F32.PACK_AB R13, R17, R16 ;  /* 0x00000010110d723e */ /* 0x000fe400000010ff */
[----:B------:R-:W-:-:S02]  /*3590*/  F2FP.BF16.F32.PACK_AB R12, R15, R14 ;  /* 0x0000000e0f0c723e */ /* 0x000fc400000010ff */
[----:B------:R-:W-:Y:S01]  /*35a0*/  LEA R16, R83, R78, 0xd ;  /* 0x0000004e53107211 */ /* 0x000fe200078e68ff */
[----:B----4-:R-:W-:Y:S01]  /*35b0*/  FMUL2 R68, R68.F32x2.HI_LO, R30.F32x2.HI_LO ;  /* 0x0000001e4444724a */ /* 0x010fe20000000000 */
[----:B------:R-:W-:Y:S02]  /*35c0*/  F2FP.BF16.F32.PACK_AB R14, R37, R36 ;  /* 0x00000024250e723e */ /* 0x000fe400000010ff */
[----:B------:R-:W-:Y:S01]  /*35d0*/  F2FP.BF16.F32.PACK_AB R15, R39, R38 ;  /* 0x00000026270f723e */ /* 0x000fe200000010ff */
[----:B------:R-:W-:Y:S01]  /*35e0*/  FMUL2 R68, R68.F32x2.HI_LO, R62.F32x2.HI_LO ;  /* 0x0000003e4444724a */ /* 0x000fe20000000000 */
[----:B------:R-:W-:-:S04]  /*35f0*/  LEA R83, R83, R81, 0xd ;  /* 0x0000005153537211 */ /* 0x000fc800078e68ff */
[----:B------:R-:W-:Y:S01]  /*3600*/  F2FP.BF16.F32.PACK_AB R9, R69, R68 ;  /* 0x000000444509723e */ /* 0x000fe200000010ff */
[----:B--2---:R-:W-:Y:S06]  /*3610*/  BAR.SYNC.DEFER_BLOCKING 0x1, 0x80 ;  /* 0x0042000000007b1d */ /* 0x004fec0000010000 */
[----:B---3--:R-:W-:Y:S05]  /*3620*/  BRA.U UP0, `(.L_x_28) ;  /* 0x00000001000c7547 */ /* 0x008fea000b800000 */
[----:B------:R1:W-:Y:S01]  /*3630*/  UTMASTG.2D [UR8], [UR36], desc[URZ] ;  /* 0x0000ff08240073b5 */ /* 0x0003e20008009000 */
[----:B------:R0:W-:Y:S01]  /*3640*/  UTMACMDFLUSH ;  /* 0x00000000000079b7 */ /* 0x0001e20000000000 */
[----:B-1----:R-:W-:-:S04]  /*3650*/  DEPBAR.LE SB0, 0x3 ;  /* 0x000080c00000791a */ /* 0x002fc80000000000 */
.L_x_28:
[----:B------:R-:W-:Y:S06]  /*3660*/  BAR.SYNC.DEFER_BLOCKING 0x1, 0x80 ;  /* 0x0042000000007b1d */ /* 0x000fec0000010000 */
[----:B------:R1:W-:Y:S04]  /*3670*/  STS.128 [R16], R12 ;  /* 0x0000000c10007388 */ /* 0x0003e80000000c00 */
[----:B------:R1:W-:Y:S04]  /*3680*/  STS.128 [R3], R24 ;  /* 0x0000001803007388 */ /* 0x0003e80000000c00 */
[----:B------:R1:W-:Y:S04]  /*3690*/  STS.128 [R2], R20 ;  /* 0x0000001402007388 */ /* 0x0003e80000000c00 */
[----:B------:R1:W-:Y:S01]  /*36a0*/  STS.128 [R83], R8 ;  /* 0x0000000853007388 */ /* 0x0003e20000000c00 */
[----:B------:R2:W-:Y:S06]  /*36b0*/  MEMBAR.ALL.CTA ;  /* 0x0000000000007992 */ /* 0x0005ec0000008000 */
[----:B--2---:R-:W2:Y:S02]  /*36c0*/  FENCE.VIEW.ASYNC.S ;  /* 0x00000000000073c6 */ /* 0x004ea40000000000 */
[----:B--2---:R-:W-:Y:S06]  /*36d0*/  BAR.SYNC.DEFER_BLOCKING 0x1, 0x80 ;  /* 0x0042000000007b1d */ /* 0x004fec0000010000 */
[----:B------:R-:W-:Y:S05]  /*36e0*/  BRA.U UP0, `(.L_x_29) ;  /* 0x00000001001c7547 */ /* 0x000fea000b800000 */
[----:B------:R-:W-:Y:S01]  /*36f0*/  USHF.L.U32 UR4, UR4, 0xc, URZ ;  /* 0x0000000c04047899 */ /* 0x000fe200080006ff */
[----:B------:R-:W-:-:S03]  /*3700*/  UMOV UR6, UR10 ;  /* 0x0000000a00067c82 */ /* 0x000fc60008000000 */
[----:B------:R-:W-:-:S04]  /*3710*/  UIADD3 UR4, UPT, UPT, UR25, UR4, UR4 ;  /* 0x0000000419047290 */ /* 0x000fc8000fffe004 */
[----:B------:R-:W-:-:S09]  /*3720*/  UIADD3 UR4, UPT, UPT, UR4, 0x400, URZ ;  /* 0x0000040004047890 */ /* 0x000fd2000fffe0ff */
[----:B------:R2:W-:Y:S01]  /*3730*/  UTMASTG.2D [UR4], [UR34], desc[URZ] ;  /* 0x0000ff04220073b5 */ /* 0x0005e20008009000 */
[----:B------:R0:W-:Y:S01]  /*3740*/  UTMACMDFLUSH ;  /* 0x00000000000079b7 */ /* 0x0001e20000000000 */
[----:B--2---:R-:W-:-:S04]  /*3750*/  DEPBAR.LE SB0, 0x3 ;  /* 0x000080c00000791a */ /* 0x004fc80000000000 */
.L_x_29:
[----:B------:R-:W-:Y:S01]  /*3760*/  BAR.SYNC.DEFER_BLOCKING 0x1, 0x80 ;  /* 0x0042000000007b1d */ /* 0x000fe20000010000 */
[----:B------:R-:W-:Y:S02]  /*3770*/  UISETP.GE.U32.AND UP1, UPT, UR31, 0x6, UPT ;  /* 0x000000061f00788c */ /* 0x000fe4000bf26070 */
[----:B------:R-:W-:Y:S02]  /*3780*/  UIADD3 UR4, UPT, UPT, UR31, 0x2, URZ ;  /* 0x000000021f047890 */ /* 0x000fe4000fffe0ff */
[----:B------:R-:W-:Y:S02]  /*3790*/  UIADD3 UR30, UPT, UPT, UR30, 0x40, URZ ;  /* 0x000000401e1e7890 */ /* 0x000fe4000fffe0ff */
[----:B------:R-:W-:Y:S02]  /*37a0*/  UIADD3 UR32, UPT, UPT, UR32, 0x1, URZ ;  /* 0x0000000120207890 */ /* 0x000fe4000fffe0ff */
[----:B------:R-:W-:Y:S02]  /*37b0*/  UIADD3 UR5, UPT, UPT, UR5, 0x20, URZ ;  /* 0x0000002005057890 */ /* 0x000fe4000fffe0ff */
[----:B------:R-:W-:-:S02]  /*37c0*/  UIADD3 UR9, UPT, UPT, UR9, 0x40, URZ ;  /* 0x0000004009097890 */ /* 0x000fc4000fffe0ff */
[----:B------:R-:W-:Y:S01]  /*37d0*/  UIADD3 UR8, UPT, UPT, UR8, 0x4000, URZ ;  /* 0x0000400008087890 */ /* 0x000fe2000fffe0ff */
[----:B------:R-:W-:Y:S01]  /*37e0*/  UMOV UR31, UR4 ;  /* 0x00000004001f7c82 */ /* 0x000fe20008000000 */
[----:B------:R-:W-:Y:S10]  /*37f0*/  BRA.U !UP1, `(.L_x_30) ;  /* 0xffffffe909ec7547 */ /* 0x000ff4000b83ffff */
[----:B------:R-:W2:Y:S01]  /*3800*/  LDCU.64 UR4, c[0x0][0x6c0] ;  /* 0x0000d800ff0477ac */ /* 0x000ea20008000a00 */
[----:B------:R-:W-:Y:S01]  /*3810*/  LOP3.LUT R0, R0, 0x1, RZ, 0x3c, !PT ;  /* 0x0000000100007812 */ /* 0x000fe200078e3cff */
[----:B------:R-:W-:Y:S01]  /*3820*/  UIADD3 UR20, UPT, UPT, UR18, UR20, URZ ;  /* 0x0000001412147290 */ /* 0x000fe2000fffe0ff */
[----:B------:R-:W-:-:S03]  /*3830*/  ELECT P0, URZ, PT ;  /* 0x0000000000ff782f */ /* 0x000fc60003800000 */
[----:B------:R-:W-:Y:S02]  /*3840*/  UISETP.GE.AND UP0, UPT, UR20, 0x100, UPT ;  /* 0x000001001400788c */ /* 0x000fe4000bf06270 */
[----:B------:R-:W-:Y:S02]  /*3850*/  UIADD3 UR16, UPT, UPT, UR16, 0x1, URZ ;  /* 0x0000000110107890 */ /* 0x000fe4000fffe0ff */
[----:B--2---:R-:W-:-:S06]  /*3860*/  UIMAD.WIDE.U32 UR8, UR20, UR5, URZ ;  /* 0x00000005140872a5 */ /* 0x004fcc000f8e00ff */
[----:B-1----:R-:W-:Y:S01]  /*3870*/  @P0 IMAD.MOV.U32 R2, RZ, RZ, 0x1 ;  /* 0x00000001ff020424 */ /* 0x002fe200078e00ff */
[----:B------:R-:W1:Y:S03]  /*3880*/  LDCU UR5, c[0x0][0x6d0] ;  /* 0x0000da00ff0577ac */ /* 0x000e660008000800 */
[----:B------:R2:W-:Y:S01]  /*3890*/  @P0 SYNCS.ARRIVE.TRANS64.ART0 RZ, [UR7+0x28], R2 ;  /* 0x00002802ffff09a7 */ /* 0x0005e20008500007 */
[----:B------:R-:W-:-:S04]  /*38a0*/  UIADD3 UR6, UPT, UPT, UR20, -UR9, URZ ;  /* 0x8000000914067290 */ /* 0x000fc8000fffe0ff */
[----:B------:R-:W-:-:S04]  /*38b0*/  USHF.R.U32.HI UR6, URZ, UR23, UR6 ;  /* 0x00000017ff067299 */ /* 0x000fc80008011606 */
[----:B------:R-:W-:-:S04]  /*38c0*/  UIADD3 UR6, UPT, UPT, UR9, UR6, URZ ;  /* 0x0000000609067290 */ /* 0x000fc8000fffe0ff */
[----:B------:R-:W-:-:S04]  /*38d0*/  USHF.R.U32.HI UR10, URZ, UR22, UR6 ;  /* 0x00000016ff0a7299 */ /* 0x000fc80008011606 */
[----:B------:R-:W-:-:S04]  /*38e0*/  UIADD3 UR10, UPT, UPT, -UR10, URZ, URZ ;  /* 0x000000ff0a0a7290 */ /* 0x000fc8000fffe1ff */
[----:B------:R-:W-:-:S04]  /*38f0*/  UIMAD UR10, UR4, UR10, UR20 ;  /* 0x0000000a040a72a4 */ /* 0x000fc8000f8e0214 */
[----:B-1----:R-:W-:Y:S01]  /*3900*/  UIMAD.WIDE.U32 UR8, UR10, UR5, URZ ;  /* 0x000000050a0872a5 */ /* 0x002fe2000f8e00ff */
[----:B------:R-:W1:Y:S03]  /*3910*/  LDCU.64 UR4, c[0x0][0x6d8] ;  /* 0x0000db00ff0477ac */ /* 0x000e660008000a00 */
[----:B------:R-:W-:-:S04]  /*3920*/  UIADD3 UR6, UPT, UPT, UR10, -UR9, URZ ;  /* 0x800000090a067290 */ /* 0x000fc8000fffe0ff */
[----:B------:R-:W-:-:S04]  /*3930*/  USHF.R.U32.HI UR6, URZ, UR21, UR6 ;  /* 0x00000015ff067299 */ /* 0x000fc80008011606 */
[----:B------:R-:W-:-:S04]  /*3940*/  UIADD3 UR9, UPT, UPT, UR9, UR6, URZ ;  /* 0x0000000609097290 */ /* 0x000fc8000fffe0ff */
[----:B------:R-:W-:-:S04]  /*3950*/  USHF.R.U32.HI UR9, URZ, UR15, UR9 ;  /* 0x0000000fff097299 */ /* 0x000fc80008011609 */
[----:B-1----:R-:W-:Y:S01]  /*3960*/  UIMAD.WIDE.U32 UR30, UR9, UR5, URZ ;  /* 0x00000005091e72a5 */ /* 0x002fe2000f8e00ff */
[----:B------:R-:W1:Y:S06]  /*3970*/  LDCU UR5, c[0x0][0x6cc] ;  /* 0x0000d980ff0577ac */ /* 0x000e6c0008000800 */
[----:B------:R-:W-:Y:S02]  /*3980*/  UMOV UR25, UR31 ;  /* 0x0000001f00197c82 */ /* 0x000fe40008000000 */
[----:B------:R-:W-:-:S04]  /*3990*/  UIADD3 UR6, UPT, UPT, UR9, -UR25, URZ ;  /* 0x8000001909067290 */ /* 0x000fc8000fffe0ff */
[----:B------:R-:W-:-:S04]  /*39a0*/  USHF.R.U32.HI UR6, URZ, UR14, UR6 ;  /* 0x0000000eff067299 */ /* 0x000fc80008011606 */
[----:B------:R-:W-:-:S04]  /*39b0*/  UIADD3 UR6, UPT, UPT, UR25, UR6, URZ ;  /* 0x0000000619067290 */ /* 0x000fc8000fffe0ff */
[----:B------:R-:W-:Y:S02]  /*39c0*/  USHF.R.U32.HI UR8, URZ, UR13, UR6 ;  /* 0x0000000dff087299 */ /* 0x000fe40008011606 */
[----:B------:R-:W-:Y:S02]  /*39d0*/  UIADD3 UR6, UPT, UPT, -UR9, URZ, URZ ;  /* 0x000000ff09067290 */ /* 0x000fe4000fffe1ff */
[----:B------:R-:W-:Y:S02]  /*39e0*/  UIADD3 UR8, UPT, UPT, -UR8, URZ, URZ ;  /* 0x000000ff08087290 */ /* 0x000fe4000fffe1ff */
[----:B-1----:R-:W-:Y:S02]  /*39f0*/  UIMAD UR10, UR5, UR6, UR10 ;  /* 0x00000006050a72a4 */ /* 0x002fe4000f8e020a */
[----:B------:R-:W-:Y:S01]  /*3a00*/  UIMAD UR9, UR4, UR8, UR9 ;  /* 0x00000008040972a4 */ /* 0x000fe2000f8e0209 */
[----:B--2---:R-:W-:Y:S11]  /*3a10*/  BRA.U !UP0, `(.L_x_31) ;  /* 0xffffffe908187547 */ /* 0x004ff6000b83ffff */
.L_x_26:
[----:B------:R-:W-:-:S09]  /*3a20*/  UISETP.NE.AND UP0, UPT, UR29, URZ, UPT ;  /* 0x000000ff1d00728c */ /* 0x000fd2000bf05270 */
[----:B------:R-:W-:Y:S05]  /*3a30*/  BRA.U UP0, `(.L_x_32) ;  /* 0x00000001001c7547 */ /* 0x000fea000b800000 */
[----:B------:R-:W1:Y:S01]  /*3a40*/  S2UR UR4, SR_CgaCtaId ;  /* 0x00000000000479c3 */ /* 0x000e620000008800 */
[----:B------:R-:W-:Y:S01]  /*3a50*/  ELECT P0, URZ, PT ;  /* 0x0000000000ff782f */ /* 0x000fe20003800000 */
[----:B------:R-:W-:Y:S01]  /*3a60*/  HFMA2 R0, -RZ, RZ, 0, 5.9604644775390625e-08 ;  /* 0x00000001ff007431 */ /* 0x000fe200000001ff */
[----:B------:R-:W-:-:S05]  /*3a70*/  UMOV UR5, 0x40 ;  /* 0x0000004000057882 */ /* 0x000fca0000000000 */
[----:B------:R-:W-:Y:S01]  /*3a80*/  UVIRTCOUNT.DEALLOC.SMPOOL 0x80 ;  /* 0x000000800000784c */ /* 0x000fe20000000000 */
[----:B-1----:R-:W-:-:S09]  /*3a90*/  ULEA UR4, UR4, UR5, 0x18 ;  /* 0x0000000504047291 */ /* 0x002fd2000f8ec0ff */
[----:B------:R1:W-:Y:S03]  /*3aa0*/  @P0 STS.U8 [UR4], R0 ;  /* 0x00000000ff000988 */ /* 0x0003e60008000004 */
.L_x_32:
[----:B------:R-:W-:Y:S06]  /*3ab0*/  BAR.SYNC.DEFER_BLOCKING 0x1, 0x80 ;  /* 0x0042000000007b1d */ /* 0x000fec0000010000 */
[----:B------:R-:W-:Y:S05]  /*3ac0*/  BRA.U UP0, `(.L_x_33) ;  /* 0x0000000100a07547 */ /* 0x000fea000b800000 */
[----:B------:R-:W2:Y:S01]  /*3ad0*/  S2UR UR4, SR_CgaCtaId ;  /* 0x00000000000479c3 */ /* 0x000ea20000008800 */
[----:B------:R-:W-:Y:S01]  /*3ae0*/  NOP ;  /* 0x0000000000007918 */ /* 0x000fe20000000000 */
[----:B------:R-:W-:Y:S01]  /*3af0*/  UMOV UR5, 0x50 ;  /* 0x0000005000057882 */ /* 0x000fe20000000000 */
[----:B------:R-:W-:Y:S01]  /*3b00*/  ULOP3.LUT UR9, UR24, 0xffff, URZ, 0xc0, !UPT ;  /* 0x0000ffff18097892 */ /* 0x000fe2000f8ec0ff */
[----:B------:R-:W-:-:S03]  /*3b10*/  UMOV UR6, 0xffff ;  /* 0x0000ffff00067882 */ /* 0x000fc60000000000 */
[----:B------:R-:W-:-:S04]  /*3b20*/  USHF.R.U32.HI UR9, URZ, 0x5, UR9 ;  /* 0x00000005ff097899 */ /* 0x000fc80008011609 */
[----:B------:R-:W-:Y:S02]  /*3b30*/  UIADD3 UR8, UPT, UPT, UR9, 0x10, URZ ;  /* 0x0000001009087890 */ /* 0x000fe4000fffe0ff */
[----:B------:R-:W-:Y:S02]  /*3b40*/  USHF.L.U32 UR6, UR6, UR9, URZ ;  /* 0x0000000906067299 */ /* 0x000fe400080006ff */
[----:B--2---:R-:W-:-:S03]  /*3b50*/  ULEA UR4, UR4, UR5, 0x18 ;  /* 0x0000000504047291 */ /* 0x004fc6000f8ec0ff */
[----:B------:R-:W-:Y:S02]  /*3b60*/  UMOV UR5, 0x1 ;  /* 0x0000000100057882 */ /* 0x000fe40000000000 */
[----:B------:R-:W-:-:S04]  /*3b70*/  USHF.L.U32 UR8, UR5, UR8, URZ ;  /* 0x0000000805087299 */ /* 0x000fc800080006ff */
[----:B-1----:R-:W1:Y:S01]  /*3b80*/  LDS R0, [UR4] ;  /* 0x00000004ff007984 */ /* 0x002e620008000800 */
[----:B------:R-:W-:-:S04]  /*3b90*/  ULOP3.LUT UR8, UR8, UR6, URZ, 0xfc, !UPT ;  /* 0x0000000608087292 */ /* 0x000fc8000f8efcff */
[----:B------:R-:W-:Y:S01]  /*3ba0*/  ULOP3.LUT UR6, UR8, 0xffff, URZ, 0xc0, !UPT ;  /* 0x0000ffff08067892 */ /* 0x000fe2000f8ec0ff */
[----:B-1----:R-:W-:-:S13]  /*3bb0*/  R2UR UR7, R0 ;  /* 0x00000000000772ca */ /* 0x002fda00000e0000 */
[----:B------:R-:W-:-:S04]  /*3bc0*/  ULOP3.LUT UR5, UR8, 0xffff, UR7, 0x80, !UPT ;  /* 0x0000ffff08057892 */ /* 0x000fc8000f8e8007 */
[----:B------:R-:W-:-:S09]  /*3bd0*/  UISETP.NE.AND UP0, UPT, UR5, UR6, UPT ;  /* 0x000000060500728c */ /* 0x000fd2000bf05270 */
[----:B------:R-:W-:Y:S05]  /*3be0*/  BRA.U UP0, `(.L_x_34) ;  /* 0x00000001004c7547 */ /* 0x000fea000b800000 */
[----:B------:R-:W-:Y:S02]  /*3bf0*/  USHF.R.U32.HI UR5, URZ, 0x10, UR8 ;  /* 0x00000010ff057899 */ /* 0x000fe40008011608 */
[----:B------:R-:W-:-:S04]  /*3c00*/  USHF.R.U32.HI UR6, URZ, 0x10, UR7 ;  /* 0x00000010ff067899 */ /* 0x000fc80008011607 */
[----:B------:R-:W-:-:S04]  /*3c10*/  ULOP3.LUT UR6, UR6, UR5, URZ, 0xc0, !UPT ;  /* 0x0000000506067292 */ /* 0x000fc8000f8ec0ff */
[----:B------:R-:W-:-:S09]  /*3c20*/  UISETP.NE.AND UP0, UPT, UR6, UR5, UPT ;  /* 0x000000050600728c */ /* 0x000fd2000bf05270 */
[----:B------:R-:W-:Y:S05]  /*3c30*/  BRA.U UP0, `(.L_x_35) ;  /* 0x00000001002c7547 */ /* 0x000fea000b800000 */
[----:B------:R-:W1:Y:S01]  /*3c40*/  S2R R2, SR_LANEID ;  /* 0x0000000000027919 */ /* 0x000e620000000000 */
[----:B------:R-:W-:Y:S01]  /*3c50*/  ULOP3.LUT UR8, URZ, UR8, URZ, 0x33, !UPT ;  /* 0x00000008ff087292 */ /* 0x000fe2000f8e33ff */
[----:B------:R-:W-:Y:S02]  /*3c60*/  VOTEU.ANY UR6, UPT, PT ;  /* 0x0000000000067886 */ /* 0x000fe400038e0100 */
[----:B------:R-:W-:-:S03]  /*3c70*/  UFLO.U32 UR6, UR6 ;  /* 0x00000006000672bd */ /* 0x000fc600080e0000 */
[----:B------:R-:W-:-:S04]  /*3c80*/  IMAD.U32 R0, RZ, RZ, UR8 ;  /* 0x00000008ff007e24 */ /* 0x000fc8000f8e00ff */
[----:B------:R-:W2:Y:S02]  /*3c90*/  REDUX UR5, R0 ;  /* 0x00000000000573c4 */ /* 0x000ea40000000000 */
[----:B------:R3:W-:Y:S01]  /*3ca0*/  UTCATOMSWS.AND URZ, UR8 ;  /* 0x0000000800ff79e3 */ /* 0x0007e20008000000 */
[----:B-1----:R-:W-:Y:S02]  /*3cb0*/  ISETP.EQ.U32.AND P0, PT, R2, UR6, PT ;  /* 0x0000000602007c0c */ /* 0x002fe4000bf02070 */
[----:B--2---:R-:W-:-:S11]  /*3cc0*/  MOV R2, UR5 ;  /* 0x0000000500027c02 */ /* 0x004fd60008000f00 */
[----:B------:R3:W-:Y:S01]  /*3cd0*/  @P0 ATOMS.AND RZ, [UR4], R2 ;  /* 0x00000002ffff098c */ /* 0x0007e2000a800004 */
[----:B------:R-:W-:Y:S05]  /*3ce0*/  BRA `(.L_x_36) ;  /* 0x0000000000147947 */ /* 0x000fea0003800000 */
.L_x_35:
[----:B------:R-:W-:Y:S02]  /*3cf0*/  MOV R2, 0x3d10 ;  /* 0x00003d1000027802 */ /* 0x000fe40000000f00 */
[----:B------:R-:W-:Y:S05]  /*3d00*/  CALL.REL.NOINC `($__internal_0_$__cuda_sm10x_tcgen05_guardrail_trap_col_being_dealloced_not_returned_by_alloc) ;  /* 0x0000000000c87944 */ /* 0x000fea0003c00000 */
[----:B------:R-:W-:Y:S05]  /*3d10*/  BRA `(.L_x_36) ;  /* 0x0000000000087947 */ /* 0x000fea0003800000 */
.L_x_34:
[----:B------:R-:W-:Y:S02]  /*3d20*/  MOV R2, 0x3d40 ;  /* 0x00003d4000027802 */ /* 0x000fe40000000f00 */
[----:B------:R-:W-:Y:S05]  /*3d30*/  CALL.REL.NOINC `($__internal_2_$__cuda_sm10x_tcgen05_guardrail_trap_unallocated_columns_being_dealloced) ;  /* 0x0000000000d47944 */ /* 0x000fea0003c00000 */
.L_x_36:
[----:B------:R-:W-:Y:S01]  /*3d40*/  NOP ;  /* 0x0000000000007918 */ /* 0x000fe20000000000 */
.L_x_33:
[----:B------:R-:W-:-:S04]  /*3d50*/  DEPBAR.LE SB0, 0x0 ;  /* 0x000080000000791a */ /* 0x000fc80000000000 */
[----:B------:R-:W-:-:S04]  /*3d60*/  DEPBAR.LE SB0, 0x0 ;  /* 0x000080000000791a */ /* 0x000fc80000000000 */
[----:B---3--:R-:W-:Y:S05]  /*3d70*/  EXIT ;  /* 0x000000000000794d */ /* 0x008fea0003800000 */
.L_x_9:
[----:B------:R-:W-:Y:S02]  /*3d80*/  MOV R4, UR4 ;  /* 0x0000000400047c02 */ /* 0x000fe40008000f00 */
[----:B------:R-:W-:Y:S02]  /*3d90*/  MOV R5, UR4 ;  /* 0x0000000400057c02 */ /* 0x000fe40008000f00 */
[----:B------:R-:W-:-:S07]  /*3da0*/  MOV R2, UR25 ;  /* 0x0000001900027c02 */ /* 0x000fce0008000f00 */
.L_x_37:
[----:B-1----:R1:W2:Y:S02]  /*3db0*/  SYNCS.PHASECHK.TRANS64.TRYWAIT P0, [R2+URZ+0x10], R5 ;  /* 0x00001005020075a7 */ /* 0x0022a400080011ff */
[----:B--2---:R-:W-:Y:S05]  /*3dc0*/  @!P0 NANOSLEEP.SYNCS 0x989680 ;  /* 0x009896800000895d */ /* 0x004fea0003900000 */
[----:B------:R-:W2:Y:S02]  /*3dd0*/  @!P0 SYNCS.PHASECHK.TRANS64 P0, [R2+URZ+0x10], R5 ;  /* 0x00001005020085a7 */ /* 0x000ea400080010ff */
[----:B--2---:R-:W-:Y:S05]  /*3de0*/  @!P0 BRA `(.L_x_37) ;  /* 0xfffffffc00f08947 */ /* 0x004fea000383ffff */
[----:B------:R-:W-:Y:S05]  /*3df0*/  BRA `(.L_x_8) ;  /* 0xffffffcc00547947 */ /* 0x000fea000383ffff */
.L_x_12:
[----:B------:R-:W-:-:S07]  /*3e00*/  MOV R5, R4 ;  /* 0x0000000400057202 */ /* 0x000fce0000000f00 */
.L_x_38:
[----:B-----5:R5:W4:Y:S02]  /*3e10*/  SYNCS.PHASECHK.TRANS64.TRYWAIT P0, [R3+URZ+0x10], R5 ;  /* 0x00001005030075a7 */ /* 0x020b2400080011ff */
[----:B----4-:R-:W-:Y:S05]  /*3e20*/  @!P0 NANOSLEEP.SYNCS 0x989680 ;  /* 0x009896800000895d */ /* 0x010fea0003900000 */
[----:B------:R-:W4:Y:S02]  /*3e30*/  @!P0 SYNCS.PHASECHK.TRANS64 P0, [R3+URZ+0x10], R5 ;  /* 0x00001005030085a7 */ /* 0x000f2400080010ff */
[----:B----4-:R-:W-:Y:S05]  /*3e40*/  @!P0 BRA `(.L_x_38) ;  /* 0xfffffffc00f08947 */ /* 0x010fea000383ffff */
[----:B------:R-:W-:Y:S05]  /*3e50*/  BRA `(.L_x_39) ;  /* 0xffffffd000347947 */ /* 0x000fea000383ffff */
.L_x_15:
[----:B------:R-:W-:Y:S02]  /*3e60*/  MOV R2, UR12 ;  /* 0x0000000c00027c02 */ /* 0x000fe40008000f00 */
[-C--:B------:R-:W-:Y:S02]  /*3e70*/  MOV R6, R3.reuse ;  /* 0x0000000300067202 */ /* 0x080fe40000000f00 */
[----:B------:R-:W-:-:S07]  /*3e80*/  MOV R7, R3 ;  /* 0x0000000300077202 */ /* 0x000fce0000000f00 */
.L_x_40:
[----:B-1----:R1:W4:Y:S02]  /*3e90*/  SYNCS.PHASECHK.TRANS64.TRYWAIT P0, [R2+URZ+0x28], R7 ;  /* 0x00002807020075a7 */ /* 0x00232400080011ff */
[----:B----4-:R-:W-:Y:S05]  /*3ea0*/  @!P0 NANOSLEEP.SYNCS 0x989680 ;  /* 0x009896800000895d */ /* 0x010fea0003900000 */
[----:B------:R-:W4:Y:S02]  /*3eb0*/  @!P0 SYNCS.PHASECHK.TRANS64 P0, [R2+URZ+0x28], R7 ;  /* 0x00002807020085a7 */ /* 0x000f2400080010ff */
[----:B----4-:R-:W-:Y:S05]  /*3ec0*/  @!P0 BRA `(.L_x_40) ;  /* 0xfffffffc00f08947 */ /* 0x010fea000383ffff */
[----:B------:R-:W-:Y:S05]  /*3ed0*/  BRA `(.L_x_41) ;  /* 0xffffffd400787947 */ /* 0x000fea000383ffff */
.L_x_17:
[----:B------:R-:W-:Y:S02]  /*3ee0*/  MOV R6, UR26 ;  /* 0x0000001a00067c02 */ /* 0x000fe40008000f00 */
[----:B------:R-:W-:Y:S02]  /*3ef0*/  MOV R7, UR26 ;  /* 0x0000001a00077c02 */ /* 0x000fe40008000f00 */
[----:B------:R-:W-:Y:S07]  /*3f00*/  MOV R2, UR17 ;  /* 0x0000001100027c02 */ /* 0x000fee0008000f00 */
.L_x_42:
[----:B-1----:R1:W4:Y:S02]  /*3f10*/  SYNCS.PHASECHK.TRANS64.TRYWAIT P1, [R2+URZ], R7 ;  /* 0x00000007020075a7 */ /* 0x00232400080211ff */
[----:B----4-:R-:W-:Y:S05]  /*3f20*/  @!P1 NANOSLEEP.SYNCS 0x989680 ;  /* 0x009896800000995d */ /* 0x010fea0003900000 */
[----:B------:R-:W4:Y:S02]  /*3f30*/  @!P1 SYNCS.PHASECHK.TRANS64 P1, [R2+URZ], R7 ;  /* 0x00000007020095a7 */ /* 0x000f2400080210ff */
[----:B----4-:R-:W-:Y:S05]  /*3f40*/  @!P1 BRA `(.L_x_42) ;  /* 0xfffffffc00f09947 */ /* 0x010fea000383ffff */
[----:B------:R-:W-:Y:S05]  /*3f50*/  BRA `(.L_x_16) ;  /* 0xffffffd400f47947 */ /* 0x000fea000383ffff */
.L_x_20:
[----:B------:R-:W-:-:S07]  /*3f60*/  MOV R5, R4 ;  /* 0x0000000400057202 */ /* 0x000fce0000000f00 */
.L_x_43:
[----:B----4-:R4:W5:Y:S02]  /*3f70*/  SYNCS.PHASECHK.TRANS64.TRYWAIT P0, [R3+URZ+0x28], R5 ;  /* 0x00002805030075a7 */ /* 0x01096400080011ff */
[----:B-----5:R-:W-:Y:S05]  /*3f80*/  @!P0 NANOSLEEP.SYNCS 0x989680 ;  /* 0x009896800000895d */ /* 0x020fea0003900000 */
[----:B------:R-:W5:Y:S02]  /*3f90*/  @!P0 SYNCS.PHASECHK.TRANS64 P0, [R3+URZ+0x28], R5 ;  /* 0x00002805030085a7 */ /* 0x000f6400080010ff */
[----:B-----5:R-:W-:Y:S05]  /*3fa0*/  @!P0 BRA `(.L_x_43) ;  /* 0xfffffffc00f08947 */ /* 0x020fea000383ffff */
[----:B------:R-:W-:Y:S05]  /*3fb0*/  BRA `(.L_x_13) ;  /* 0xffffffd800787947 */ /* 0x000fea000383ffff */
.L_x_27:
[----:B------:R-:W-:Y:S02]  /*3fc0*/  MOV R2, UR11 ;  /* 0x0000000b00027c02 */ /* 0x000fe40008000f00 */
[----:B------:R-:W-:-:S07]  /*3fd0*/  MOV R5, R4 ;  /* 0x0000000400057202 */ /* 0x000fce0000000f00 */
.L_x_44:
[----:B-1----:R1:W2:Y:S02]  /*3fe0*/  SYNCS.PHASECHK.TRANS64.TRYWAIT P0, [R2+URZ+0x20], R5 ;  /* 0x00002005020075a7 */ /* 0x0022a400080011ff */
[----:B--2---:R-:W-:Y:S05]  /*3ff0*/  @!P0 NANOSLEEP.SYNCS 0x989680 ;  /* 0x009896800000895d */ /* 0x004fea0003900000 */
[----:B------:R-:W2:Y:S02]  /*4000*/  @!P0 SYNCS.PHASECHK.TRANS64 P0, [R2+URZ+0x20], R5 ;  /* 0x00002005020085a7 */ /* 0x000ea400080010ff */
[----:B--2---:R-:W-:Y:S05]  /*4010*/  @!P0 BRA `(.L_x_44) ;  /* 0xfffffffc00f08947 */ /* 0x004fea000383ffff */
[----:B------:R-:W-:Y:S05]  /*4020*/  BRA `(.L_x_45) ;  /* 0xffffffe000d47947 */ /* 0x000fea000383ffff */
        .weak           $__internal_0_$__cuda_sm10x_tcgen05_guardrail_trap_col_being_dealloced_not_returned_by_alloc
        .type           $__internal_0_$__cuda_sm10x_tcgen05_guardrail_trap_col_being_dealloced_not_returned_by_alloc,@function
        .size           $__internal_0_$__cuda_sm10x_tcgen05_guardrail_trap_col_being_dealloced_not_returned_by_alloc,($__internal_1_$__cuda_sm10x_tcgen05_guardrail_trap_phase_invalid_during_alloc - $__internal_0_$__cuda_sm10x_tcgen05_guardrail_trap_col_being_dealloced_not_returned_by_alloc)
$__internal_0_$__cuda_sm10x_tcgen05_guardrail_trap_col_being_dealloced_not_returned_by_alloc:
[----:B------:R-:W-:Y:S05]  /*4030*/  BPT.TRAP 0x1 ;  /* 0x000000040000795c */ /* 0x000fea0000300000 */
[----:B------:R-:W-:-:S04]  /*4040*/  HFMA2 R3, -RZ, RZ, 0, 0 ;  /* 0x00000000ff037431 */ /* 0x000fc800000001ff */
[----:B------:R-:W-:Y:S05]  /*4050*/  RET.REL.NODEC R2 `(kernel_cutlass_kernel_cudnngemm_swigludense_blockscaled_gemm_persistent_swiglu_interleaved_quantSm100BlockScaledPersistentDenseGemmKernel_object_at__TiledMMA_ThrLayoutVMNK11110000_Permuta_0) ;  /* 0xffffffbc02e87950 */ /* 0x000fea0003c3ffff */
        .weak           $__internal_1_$__cuda_sm10x_tcgen05_guardrail_trap_phase_invalid_during_alloc
        .type           $__internal_1_$__cuda_sm10x_tcgen05_guardrail_trap_phase_invalid_during_alloc,@function
        .size           $__internal_1_$__cuda_sm10x_tcgen05_guardrail_trap_phase_invalid_during_alloc,($__internal_2_$__cuda_sm10x_tcgen05_guardrail_trap_unallocated_columns_being_dealloced - $__internal_1_$__cuda_sm10x_tcgen05_guardrail_trap_phase_invalid_during_alloc)
$__internal_1_$__cuda_sm10x_tcgen05_guardrail_trap_phase_invalid_during_alloc:
[----:B------:R-:W-:Y:S05]  /*4060*/  BPT.TRAP 0x1 ;  /* 0x000000040000795c */ /* 0x000fea0000300000 */
[----:B------:R-:W-:-:S04]  /*4070*/  MOV R3, 0x0 ;  /* 0x0000000000037802 */ /* 0x000fc80000000f00 */
[----:B------:R-:W-:Y:S05]  /*4080*/  RET.REL.NODEC R2 `(kernel_cutlass_kernel_cudnngemm_swigludense_blockscaled_gemm_persistent_swiglu_interleaved_quantSm100BlockScaledPersistentDenseGemmKernel_object_at__TiledMMA_ThrLayoutVMNK11110000_Permuta_0) ;  /* 0xffffffbc02dc7950 */ /* 0x000fea0003c3ffff */
        .weak           $__internal_2_$__cuda_sm10x_tcgen05_guardrail_trap_unallocated_columns_being_dealloced
        .type           $__internal_2_$__cuda_sm10x_tcgen05_guardrail_trap_unallocated_columns_being_dealloced,@function
        .size           $__internal_2_$__cuda_sm10x_tcgen05_guardrail_trap_unallocated_columns_being_dealloced,(.L_x_49 - $__internal_2_$__cuda_sm10x_tcgen05_guardrail_trap_unallocated_columns_being_dealloced)
$__internal_2_$__cuda_sm10x_tcgen05_guardrail_trap_unallocated_columns_being_dealloced:
[----:B------:R-:W-:Y:S05]  /*4090*/  BPT.TRAP 0x1 ;  /* 0x000000040000795c */ /* 0x000fea0000300000 */
[----:B------:R-:W-:-:S04]  /*40a0*/  HFMA2 R3, -RZ, RZ, 0, 0 ;  /* 0x00000000ff037431 */ /* 0x000fc800000001ff */
[----:B------:R-:W-:Y:S05]  /*40b0*/  RET.REL.NODEC R2 `(kernel_cutlass_kernel_cudnngemm_swigludense_blockscaled_gemm_persistent_swiglu_interleaved_quantSm100BlockScaledPersistentDenseGemmKernel_object_at__TiledMMA_ThrLayoutVMNK11110000_Permuta_0) ;  /* 0xffffffbc02d07950 */ /* 0x000fea0003c3ffff */
.L_x_46:
[----:B------:R-:W-:-:S00]  /*40c0*/  BRA `(.L_x_46) ;  /* 0xfffffffc00fc7947 */ /* 0x000fc0000383ffff */
[----:B------:R-:W-:-:S00]  /*40d0*/  NOP ;  /* 0x0000000000007918 */ /* 0x000fc00000000000 */
        /* <DEDUP_REMOVED lines=10> */
.L_x_49:


//--------------------- .nv.shared.kernel_cutlass_kernel_cudnngemm_swigludense_blockscaled_gemm_persistent_swiglu_interleaved_quantSm100BlockScaledPersistentDenseGemmKernel_object_at__TiledMMA_ThrLayoutVMNK11110000_Permuta_0 --------------------------
	.section	.nv.shared.kernel_cutlass_kernel_cudnngemm_swigludense_blockscaled_gemm_persistent_swiglu_interleaved_quantSm100BlockScaledPersistentDenseGemmKernel_object_at__TiledMMA_ThrLayoutVMNK11110000_Permuta_0,"aw",@nobits
	.sectionflags	@""
	.align	1024
	.zero		1024


//--------------------- .nv.shared.reserved.0     --------------------------
	.section	.nv.shared.reserved.0,"aw",@nobits
	.align	8
	.weak		__nv_reservedSMEM_offset_0_alias
	.size		__nv_reservedSMEM_offset_0_alias, 0, 64
	.other		__nv_reservedSMEM_offset_0_alias,@"STO_CUDA_RESERVED_SHARED STV_DEFAULT"
__nv_reservedSMEM_offset_0_alias:
	.zero		0
.nv.shared.reserved.0:
	.zero		64
	.weak		__nv_reservedSMEM_allocation_phase
	.type		__nv_reservedSMEM_allocation_phase,@object
	.size		__nv_reservedSMEM_allocation_phase,(.L_0 - __nv_reservedSMEM_allocation_phase)
__nv_reservedSMEM_allocation_phase:
	.zero		1
.L_0:
	.zero		7
	.weak		__nv_reservedSMEM_devtool_atexit_pc
	.type		__nv_reservedSMEM_devtool_atexit_pc,@object
	.size		__nv_reservedSMEM_devtool_atexit_pc,(__nv_reservedSMEM_allocation_mask - __nv_reservedSMEM_devtool_atexit_pc)
__nv_reservedSMEM_devtool_atexit_pc:
	.zero		8
	.weak		__nv_reservedSMEM_allocation_mask
	.type		__nv_reservedSMEM_allocation_mask,@object
	.size		__nv_reservedSMEM_allocation_mask,(.L_2 - __nv_reservedSMEM_allocation_mask)
__nv_reservedSMEM_allocation_mask:
	.zero		4
.L_2:


//--------------------- .nv.constant0.kernel_cutlass_kernel_cudnngemm_swigludense_blockscaled_gemm_persistent_swiglu_interleaved_quantSm100BlockScaledPersistentDenseGemmKernel_object_at__TiledMMA_ThrLayoutVMNK11110000_Permuta_0 --------------------------
	.section	.nv.constant0.kernel_cutlass_kernel_cudnngemm_swigludense_blockscaled_gemm_persistent_swiglu_interleaved_quantSm100BlockScaledPersistentDenseGemmKernel_object_at__TiledMMA_ThrLayoutVMNK11110000_Permuta_0,"a",@progbits
	.sectionflags	@""
	.align	4
.nv.constant0.kernel_cutlass_kernel_cudnngemm_swigludense_blockscaled_gemm_persistent_swiglu_interleaved_quantSm100BlockScaledPersistentDenseGemmKernel_object_at__TiledMMA_ThrLayoutVMNK11110000_Permuta_0:
	.zero		1768


//--------------------- SYMBOLS --------------------------

	.type		.nv.reservedSmem.offset0,@object
	.size		.nv.reservedSmem.offset0,0x4
	.type		.nv.reservedSmem.cap,@object
	.size		.nv.reservedSmem.cap,0x4
